// auto-generated by cutlass_sweep.gemm — config: {"arch": "sm_100", "cluster_m": 1, "cluster_n": 1, "dtype": "fp32", "dtype_b": "fp32", "layout": "nt", "stages": 6, "tile_k": 32, "tile_m": 128, "tile_n": 128}
#include "cutlass/cutlass.h"
#include "cutlass/gemm/collective/collective_builder.hpp"
#include "cutlass/gemm/device/gemm_universal_adapter.h"
#include "cutlass/gemm/kernel/gemm_universal.hpp"
#include "cutlass/epilogue/collective/collective_builder.hpp"

using ElemA = float;
using ElemB = float;
using ElemCD = float;
using Acc  = float;
using TileShape    = cute::Shape<cute::_128, cute::_128, cute::_32>;
using ClusterShape = cute::Shape<cute::_1, cute::_1, cute::_1>;

using CollectiveEpilogue = typename cutlass::epilogue::collective::CollectiveBuilder<
    cutlass::arch::Sm100, cutlass::arch::OpClassTensorOp,
    TileShape, ClusterShape,
    cutlass::epilogue::collective::EpilogueTileAuto,
    Acc, Acc,
    ElemCD, cutlass::layout::RowMajor, 128 / cutlass::sizeof_bits<ElemCD>::value,
    ElemCD, cutlass::layout::RowMajor, 128 / cutlass::sizeof_bits<ElemCD>::value,
    cutlass::epilogue::collective::EpilogueScheduleAuto
  >::CollectiveOp;

using CollectiveMainloop = typename cutlass::gemm::collective::CollectiveBuilder<
    cutlass::arch::Sm100, cutlass::arch::OpClassTensorOp,
    ElemA, cutlass::layout::RowMajor, 128 / cutlass::sizeof_bits<ElemA>::value,
    ElemB, cutlass::layout::ColumnMajor, 128 / cutlass::sizeof_bits<ElemB>::value,
    Acc,
    TileShape, ClusterShape,
    cutlass::gemm::collective::StageCount<6>,
    cutlass::gemm::collective::KernelScheduleAuto
  >::CollectiveOp;

using GemmKernel = cutlass::gemm::kernel::GemmUniversal<
    cute::Shape<int,int,int,int>,
    CollectiveMainloop,
    CollectiveEpilogue
>;
using Gemm = cutlass::gemm::device::GemmUniversalAdapter<GemmKernel>;

// Force the device kernel symbol into the cubin without needing a host main.
auto* _anchor = &cutlass::device_kernel<GemmKernel>;


// ===== COMPILED SASS (sm_100a) =====

	.target	sm_100a

	.elftype	@"ET_EXEC"


//--------------------- .note.nv.tkinfo           --------------------------
	.section	.note.nv.tkinfo,"",@"SHT_NOTE"
	.sectionflags	@"SHF_NOTE_NV_TKINFO"
	.tkinfo
        /*0018*/ 	.word	0x00000002
        /*0030*/ 	.string	""
        /*0030*/ 	.string	"ptxas"
        /*0030*/ 	.string	"Cuda compilation tools, release 13.0, V13.0.88"
        /*0030*/ 	.string	"Build cuda_13.0.r13.0/compiler.36424714_0"
        /*0030*/ 	.string	"-arch sm_100a -m 64 "



//--------------------- .note.nv.cuinfo           --------------------------
	.section	.note.nv.cuinfo,"",@"SHT_NOTE"
	.sectionflags	@"SHF_NOTE_NV_CUINFO"
        /*0018*/ 	.short	0x0002
        /*001a*/ 	.short	0x0064
        /*001c*/ 	.short	0x0082
	.zero		2


//--------------------- .nv.info                  --------------------------
	.section	.nv.info,"",@"SHT_CUDA_INFO"
	.align	4


	//----- nvinfo : EIATTR_REGCOUNT
	.align		4
        /*0000*/ 	.byte	0x04, 0x2f
        /*0002*/ 	.short	(.L_19 - .L_18)
	.align		4
.L_18:
        /*0004*/ 	.word	index@(_ZN7cutlass13device_kernelINS_4gemm6kernel13GemmUniversalIN4cute5tupleIJiiiiEEENS1_10collective13CollectiveMmaINS1_35MainloopSm100TmaUmmaWarpSpecializedILi6ELi2ELi4ENS5_IJNS4_1CILi1EEESB_SB_EEEEENS5_IJNSA_ILi128EEESE_NSA_ILi32EEEEEEfNS5_IJlSB_lEEEfSH_NS4_8TiledMMAINS4_8MMA_AtomIJNS4_17SM100_MMA_TF32_SSINS_10tfloat32_tESL_fLi128ELi128ELNS4_4UMMA5MajorE0ELSN_0ELNSM_7ScaleInE0ELSO_0EEEEEENS4_6LayoutISC_NS5_IJNSA_ILi0EEESS_SS_EEEEENS5_IJNS4_10UnderscoreESV_SV_EEEEENS4_13SM90_TMA_LOADENS4_14ComposedLayoutINS4_7SwizzleILi3ELi4ELi3EEENS4_18smem_ptr_flag_bitsILi32EEENSR_INS5_IJNSA_ILi8EEESF_EEENS5_IJSF_SB_EEEEEEEvNS4_8identityESY_S18_vS19_EENS_8epilogue10collective18CollectiveEpilogueINS1B_23Sm100TmaWarpSpecializedILi4ELi2ELi16ELb1ELb0EEEJSG_NS5_IJNSR_ISE_SB_EENSR_INSA_ILi16EEESB_EEEEEfSH_fSH_NS1B_6fusion15FusionCallbacksIS1F_NS1K_17LinearCombinationIffffLNS_15FloatRoundStyleE2EEESG_S1J_JEEENS4_5SM1004TMEM4LOAD26SM100_TMEM_LOAD_32dp32b16xESY_NSZ_INS10_ILi2ELi4ELi3EEES13_NSR_INS5_IJS14_S1H_EEENS5_IJS1H_SB_EEEEEEENS4_39AutoVectorizingCopyWithAssumedAlignmentILi128EEENS4_14SM90_TMA_STOREES1Y_S20_S20_EEEvvEEEEvNT_6ParamsE)
        /*0008*/ 	.word	0x0000005a


	//----- nvinfo : EIATTR_FRAME_SIZE
	.align		4
.L_19:
        /*000c*/ 	.byte	0x04, 0x11
        /*000e*/ 	.short	(.L_21 - .L_20)
	.align		4
.L_20:
        /*0010*/ 	.word	index@($__internal_2_$__cuda_sm10x_tcgen05_guardrail_trap_unallocated_columns_being_dealloced)
        /*0014*/ 	.word	0x00000000


	//----- nvinfo : EIATTR_FRAME_SIZE
	.align		4
.L_21:
        /*0018*/ 	.byte	0x04, 0x11
        /*001a*/ 	.short	(.L_23 - .L_22)
	.align		4
.L_22:
        /*001c*/ 	.word	index@($__internal_1_$__cuda_sm10x_tcgen05_guardrail_trap_phase_invalid_during_alloc)
        /*0020*/ 	.word	0x00000000


	//----- nvinfo : EIATTR_FRAME_SIZE
	.align		4
.L_23:
        /*0024*/ 	.byte	0x04, 0x11
        /*0026*/ 	.short	(.L_25 - .L_24)
	.align		4
.L_24:
        /*0028*/ 	.word	index@($__internal_0_$__cuda_sm10x_tcgen05_guardrail_trap_col_being_dealloced_not_returned_by_alloc)
        /*002c*/ 	.word	0x00000000


	//----- nvinfo : EIATTR_FRAME_SIZE
	.align		4
.L_25:
        /*0030*/ 	.byte	0x04, 0x11
        /*0032*/ 	.short	(.L_27 - .L_26)
	.align		4
.L_26:
        /*0034*/ 	.word	index@(_ZN7cutlass13device_kernelINS_4gemm6kernel13GemmUniversalIN4cute5tupleIJiiiiEEENS1_10collective13CollectiveMmaINS1_35MainloopSm100TmaUmmaWarpSpecializedILi6ELi2ELi4ENS5_IJNS4_1CILi1EEESB_SB_EEEEENS5_IJNSA_ILi128EEESE_NSA_ILi32EEEEEEfNS5_IJlSB_lEEEfSH_NS4_8TiledMMAINS4_8MMA_AtomIJNS4_17SM100_MMA_TF32_SSINS_10tfloat32_tESL_fLi128ELi128ELNS4_4UMMA5MajorE0ELSN_0ELNSM_7ScaleInE0ELSO_0EEEEEENS4_6LayoutISC_NS5_IJNSA_ILi0EEESS_SS_EEEEENS5_IJNS4_10UnderscoreESV_SV_EEEEENS4_13SM90_TMA_LOADENS4_14ComposedLayoutINS4_7SwizzleILi3ELi4ELi3EEENS4_18smem_ptr_flag_bitsILi32EEENSR_INS5_IJNSA_ILi8EEESF_EEENS5_IJSF_SB_EEEEEEEvNS4_8identityESY_S18_vS19_EENS_8epilogue10collective18CollectiveEpilogueINS1B_23Sm100TmaWarpSpecializedILi4ELi2ELi16ELb1ELb0EEEJSG_NS5_IJNSR_ISE_SB_EENSR_INSA_ILi16EEESB_EEEEEfSH_fSH_NS1B_6fusion15FusionCallbacksIS1F_NS1K_17LinearCombinationIffffLNS_15FloatRoundStyleE2EEESG_S1J_JEEENS4_5SM1004TMEM4LOAD26SM100_TMEM_LOAD_32dp32b16xESY_NSZ_INS10_ILi2ELi4ELi3EEES13_NSR_INS5_IJS14_S1H_EEENS5_IJS1H_SB_EEEEEEENS4_39AutoVectorizingCopyWithAssumedAlignmentILi128EEENS4_14SM90_TMA_STOREES1Y_S20_S20_EEEvvEEEEvNT_6ParamsE)
        /*0038*/ 	.word	0x00000000


	//----- nvinfo : EIATTR_MIN_STACK_SIZE
	.align		4
.L_27:
        /*003c*/ 	.byte	0x04, 0x12
        /*003e*/ 	.short	(.L_29 - .L_28)
	.align		4
.L_28:
        /*0040*/ 	.word	index@(_ZN7cutlass13device_kernelINS_4gemm6kernel13GemmUniversalIN4cute5tupleIJiiiiEEENS1_10collective13CollectiveMmaINS1_35MainloopSm100TmaUmmaWarpSpecializedILi6ELi2ELi4ENS5_IJNS4_1CILi1EEESB_SB_EEEEENS5_IJNSA_ILi128EEESE_NSA_ILi32EEEEEEfNS5_IJlSB_lEEEfSH_NS4_8TiledMMAINS4_8MMA_AtomIJNS4_17SM100_MMA_TF32_SSINS_10tfloat32_tESL_fLi128ELi128ELNS4_4UMMA5MajorE0ELSN_0ELNSM_7ScaleInE0ELSO_0EEEEEENS4_6LayoutISC_NS5_IJNSA_ILi0EEESS_SS_EEEEENS5_IJNS4_10UnderscoreESV_SV_EEEEENS4_13SM90_TMA_LOADENS4_14ComposedLayoutINS4_7SwizzleILi3ELi4ELi3EEENS4_18smem_ptr_flag_bitsILi32EEENSR_INS5_IJNSA_ILi8EEESF_EEENS5_IJSF_SB_EEEEEEEvNS4_8identityESY_S18_vS19_EENS_8epilogue10collective18CollectiveEpilogueINS1B_23Sm100TmaWarpSpecializedILi4ELi2ELi16ELb1ELb0EEEJSG_NS5_IJNSR_ISE_SB_EENSR_INSA_ILi16EEESB_EEEEEfSH_fSH_NS1B_6fusion15FusionCallbacksIS1F_NS1K_17LinearCombinationIffffLNS_15FloatRoundStyleE2EEESG_S1J_JEEENS4_5SM1004TMEM4LOAD26SM100_TMEM_LOAD_32dp32b16xESY_NSZ_INS10_ILi2ELi4ELi3EEES13_NSR_INS5_IJS14_S1H_EEENS5_IJS1H_SB_EEEEEEENS4_39AutoVectorizingCopyWithAssumedAlignmentILi128EEENS4_14SM90_TMA_STOREES1Y_S20_S20_EEEvvEEEEvNT_6ParamsE)
        /*0044*/ 	.word	0x00000000
.L_29:


//--------------------- .nv.compat                --------------------------
	.section	.nv.compat,"",@"SHT_CUDA_COMPAT_INFO"
	.align	4
        /*0000*/ 	.byte	0x02, 0x09, 0x01, 0x00, 0x02, 0x02, 0x02, 0x00, 0x02, 0x05, 0x05, 0x00, 0x03, 0x07, 0x01, 0x01
        /*0010*/ 	.byte	0x02, 0x03, 0x01, 0x00, 0x02, 0x06, 0x01, 0x00, 0x04, 0x0b, 0x08, 0x00, 0x09, 0x00, 0x00, 0x00
        /*0020*/ 	.byte	0x00, 0x00, 0x00, 0x00


//--------------------- .nv.info._ZN7cutlass13device_kernelINS_4gemm6kernel13GemmUniversalIN4cute5tupleIJiiiiEEENS1_10collective13CollectiveMmaINS1_35MainloopSm100TmaUmmaWarpSpecializedILi6ELi2ELi4ENS5_IJNS4_1CILi1EEESB_SB_EEEEENS5_IJNSA_ILi128EEESE_NSA_ILi32EEEEEEfNS5_IJlSB_lEEEfSH_NS4_8TiledMMAINS4_8MMA_AtomIJNS4_17SM100_MMA_TF32_SSINS_10tfloat32_tESL_fLi128ELi128ELNS4_4UMMA5MajorE0ELSN_0ELNSM_7ScaleInE0ELSO_0EEEEEENS4_6LayoutISC_NS5_IJNSA_ILi0EEESS_SS_EEEEENS5_IJNS4_10UnderscoreESV_SV_EEEEENS4_13SM90_TMA_LOADENS4_14ComposedLayoutINS4_7SwizzleILi3ELi4ELi3EEENS4_18smem_ptr_flag_bitsILi32EEENSR_INS5_IJNSA_ILi8EEESF_EEENS5_IJSF_SB_EEEEEEEvNS4_8identityESY_S18_vS19_EENS_8epilogue10collective18CollectiveEpilogueINS1B_23Sm100TmaWarpSpecializedILi4ELi2ELi16ELb1ELb0EEEJSG_NS5_IJNSR_ISE_SB_EENSR_INSA_ILi16EEESB_EEEEEfSH_fSH_NS1B_6fusion15FusionCallbacksIS1F_NS1K_17LinearCombinationIffffLNS_15FloatRoundStyleE2EEESG_S1J_JEEENS4_5SM1004TMEM4LOAD26SM100_TMEM_LOAD_32dp32b16xESY_NSZ_INS10_ILi2ELi4ELi3EEES13_NSR_INS5_IJS14_S1H_EEENS5_IJS1H_SB_EEEEEEENS4_39AutoVectorizingCopyWithAssumedAlignmentILi128EEENS4_14SM90_TMA_STOREES1Y_S20_S20_EEEvvEEEEvNT_6ParamsE --------------------------
	.section	.nv.info._ZN7cutlass13device_kernelINS_4gemm6kernel13GemmUniversalIN4cute5tupleIJiiiiEEENS1_10collective13CollectiveMmaINS1_35MainloopSm100TmaUmmaWarpSpecializedILi6ELi2ELi4ENS5_IJNS4_1CILi1EEESB_SB_EEEEENS5_IJNSA_ILi128EEESE_NSA_ILi32EEEEEEfNS5_IJlSB_lEEEfSH_NS4_8TiledMMAINS4_8MMA_AtomIJNS4_17SM100_MMA_TF32_SSINS_10tfloat32_tESL_fLi128ELi128ELNS4_4UMMA5MajorE0ELSN_0ELNSM_7ScaleInE0ELSO_0EEEEEENS4_6LayoutISC_NS5_IJNSA_ILi0EEESS_SS_EEEEENS5_IJNS4_10UnderscoreESV_SV_EEEEENS4_13SM90_TMA_LOADENS4_14ComposedLayoutINS4_7SwizzleILi3ELi4ELi3EEENS4_18smem_ptr_flag_bitsILi32EEENSR_INS5_IJNSA_ILi8EEESF_EEENS5_IJSF_SB_EEEEEEEvNS4_8identityESY_S18_vS19_EENS_8epilogue10collective18CollectiveEpilogueINS1B_23Sm100TmaWarpSpecializedILi4ELi2ELi16ELb1ELb0EEEJSG_NS5_IJNSR_ISE_SB_EENSR_INSA_ILi16EEESB_EEEEEfSH_fSH_NS1B_6fusion15FusionCallbacksIS1F_NS1K_17LinearCombinationIffffLNS_15FloatRoundStyleE2EEESG_S1J_JEEENS4_5SM1004TMEM4LOAD26SM100_TMEM_LOAD_32dp32b16xESY_NSZ_INS10_ILi2ELi4ELi3EEES13_NSR_INS5_IJS14_S1H_EEENS5_IJS1H_SB_EEEEEEENS4_39AutoVectorizingCopyWithAssumedAlignmentILi128EEENS4_14SM90_TMA_STOREES1Y_S20_S20_EEEvvEEEEvNT_6ParamsE,"",@"SHT_CUDA_INFO"
	.sectionflags	@""
	.align	4


	//----- nvinfo : EIATTR_CUDA_API_VERSION
	.align		4
        /*0000*/ 	.byte	0x04, 0x37
        /*0002*/ 	.short	(.L_31 - .L_30)
.L_30:
        /*0004*/ 	.word	0x00000082


	//----- nvinfo : EIATTR_KPARAM_INFO
	.align		4
.L_31:
        /*0008*/ 	.byte	0x04, 0x17
        /*000a*/ 	.short	(.L_33 - .L_32)
.L_32:
        /*000c*/ 	.word	0x00000000
        /*0010*/ 	.short	0x0000
        /*0012*/ 	.short	0x0000
        /*0014*/ 	.byte	0x00, 0xf0, 0x01, 0x20


	//----- nvinfo : EIATTR_AT_ENTRY_FRAGMENTS
	.align		4
.L_33:
        /*0018*/ 	.byte	0x04, 0x4f
        /*001a*/ 	.short	(.L_35 - .L_34)


	//   ....[0]....
.L_34:
        /*001c*/ 	.word	0x00000006


	//----- nvinfo : EIATTR_RESERVED_SMEM_USED
	.align		4
.L_35:
        /*0020*/ 	.byte	0x01, 0x41
	.zero		2


	//----- nvinfo : EIATTR_SPARSE_MMA_MASK
	.align		4
        /*0024*/ 	.byte	0x03, 0x50
        /*0026*/ 	.short	0x0000


	//----- nvinfo : EIATTR_TCGEN05_1CTA_USED
	.align		4
        /*0028*/ 	.byte	0x01, 0x51
	.zero		2


	//----- nvinfo : EIATTR_MAXREG_COUNT
	.align		4
        /*002c*/ 	.byte	0x03, 0x1b
        /*002e*/ 	.short	0x00ff


	//----- nvinfo : EIATTR_NUM_BARRIERS
	.align		4
        /*0030*/ 	.byte	0x02, 0x4c
        /*0032*/ 	.byte	0x07
	.zero		1


	//----- nvinfo : EIATTR_EXTERNS
	.align		4
        /*0034*/ 	.byte	0x04, 0x0f
        /*0036*/ 	.short	(.L_37 - .L_36)


	//   ....[0]....
	.align		4
.L_36:
        /*0038*/ 	.word	index@(__assertfail)


	//----- nvinfo : EIATTR_MERCURY_ISA_VERSION
	.align		4
.L_37:
        /*003c*/ 	.byte	0x03, 0x5f
        /*003e*/ 	.short	0x0101


	//----- nvinfo : EIATTR_INT_WARP_WIDE_INSTR_OFFSETS
	.align		4
        /*0040*/ 	.byte	0x04, 0x31
        /*0042*/ 	.short	(.L_39 - .L_38)


	//   ....[0]....
.L_38:
        /*0044*/ 	.word	0x00001e00


	//   ....[1]....
        /*0048*/ 	.word	0x00003960


	//   ....[2]....
        /*004c*/ 	.word	0x00003990


	//   ....[3]....
        /*0050*/ 	.word	0x000039e0


	//   ....[4]....
        /*0054*/ 	.word	0x000042e0


	//   ....[5]....
        /*0058*/ 	.word	0x00004340


	//   ....[6]....
        /*005c*/ 	.word	0x00004430


	//   ....[7]....
        /*0060*/ 	.word	0x000044a0


	//   ....[8]....
        /*0064*/ 	.word	0x00004590


	//   ....[9]....
        /*0068*/ 	.word	0x00004600


	//   ....[10]....
        /*006c*/ 	.word	0x00004700


	//   ....[11]....
        /*0070*/ 	.word	0x00004780


	//   ....[12]....
        /*0074*/ 	.word	0x00004880


	//   ....[13]....
        /*0078*/ 	.word	0x00004950


	//   ....[14]....
        /*007c*/ 	.word	0x000049f0


	//   ....[15]....
        /*0080*/ 	.word	0x00004ac0


	//   ....[16]....
        /*0084*/ 	.word	0x00004b70


	//   ....[17]....
        /*0088*/ 	.word	0x00004c50


	//   ....[18]....
        /*008c*/ 	.word	0x00004dd0


	//   ....[19]....
        /*0090*/ 	.word	0x00004f20


	//----- nvinfo : EIATTR_COOP_GROUP_MASK_REGIDS
	.align		4
.L_39:
        /*0094*/ 	.byte	0x04, 0x29
        /*0096*/ 	.short	(.L_41 - .L_40)


	//   ....[0]....
.L_40:
        /*0098*/ 	.word	0xffffffff


	//   ....[1]....
        /*009c*/ 	.word	0xffffffff


	//   ....[2]....
        /*00a0*/ 	.word	0xffffffff


	//   ....[3]....
        /*00a4*/ 	.word	0xffffffff


	//   ....[4]....
        /*00a8*/ 	.word	0xffffffff


	//   ....[5]....
        /*00ac*/ 	.word	0xffffffff


	//   ....[6]....
        /*00b0*/ 	.word	0xffffffff


	//   ....[7]....
        /*00b4*/ 	.word	0xffffffff


	//   ....[8]....
        /*00b8*/ 	.word	0xffffffff


	//   ....[9]....
        /*00bc*/ 	.word	0xffffffff


	//   ....[10]....
        /*00c0*/ 	.word	0xffffffff


	//   ....[11]....
        /*00c4*/ 	.word	0xffffffff


	//   ....[12]....
        /*00c8*/ 	.word	0xffffffff


	//----- nvinfo : EIATTR_COOP_GROUP_INSTR_OFFSETS
	.align		4
.L_41:
        /*00cc*/ 	.byte	0x04, 0x28
        /*00ce*/ 	.short	(.L_43 - .L_42)


	//   ....[0]....
.L_42:
        /*00d0*/ 	.word	0x00000090


	//   ....[1]....
        /*00d4*/ 	.word	0x000004d0


	//   ....[2]....
        /*00d8*/ 	.word	0x00000680


	//   ....[3]....
        /*00dc*/ 	.word	0x00000820


	//   ....[4]....
        /*00e0*/ 	.word	0x00000920


	//   ....[5]....
        /*00e4*/ 	.word	0x00000a90


	//   ....[6]....
        /*00e8*/ 	.word	0x00000c30


	//   ....[7]....
        /*00ec*/ 	.word	0x00001ce0


	//   ....[8]....
        /*00f0*/ 	.word	0x00002be0


	//   ....[9]....
        /*00f4*/ 	.word	0x00002df0


	//   ....[10]....
        /*00f8*/ 	.word	0x00002e20


	//   ....[11]....
        /*00fc*/ 	.word	0x00003850


	//   ....[12]....
        /*0100*/ 	.word	0x00003a80


	//----- nvinfo : EIATTR_VRC_CTA_INIT_COUNT
	.align		4
.L_43:
        /*0104*/ 	.byte	0x02, 0x4a
        /*0106*/ 	.byte	0x80
	.zero		1


	//----- nvinfo : EIATTR_SYSCALL_OFFSETS
	.align		4
        /*0108*/ 	.byte	0x04, 0x46
        /*010a*/ 	.short	(.L_45 - .L_44)


	//   ....[0]....
.L_44:
        /*010c*/ 	.word	0x00005990


	//   ....[1]....
        /*0110*/ 	.word	0x00005a80


	//   ....[2]....
        /*0114*/ 	.word	0x000061e0


	//   ....[3]....
        /*0118*/ 	.word	0x00006960


	//   ....[4]....
        /*011c*/ 	.word	0x000070b0


	//   ....[5]....
        /*0120*/ 	.word	0x00007850


	//   ....[6]....
        /*0124*/ 	.word	0x00007ff0


	//   ....[7]....
        /*0128*/ 	.word	0x000087c0


	//   ....[8]....
        /*012c*/ 	.word	0x00008f60


	//   ....[9]....
        /*0130*/ 	.word	0x000096b0


	//----- nvinfo : EIATTR_MBARRIER_INSTR_OFFSETS
	.align		4
.L_45:
        /*0134*/ 	.byte	0x04, 0x39
        /*0136*/ 	.short	(.L_47 - .L_46)


	//   ....[0]....
.L_46:
        /*0138*/ 	.word	0x000005b0
        /*013c*/ 	.word	0x000000ff
        /*0140*/ 	.word	0x00000000
        /*0144*/ 	.short	0x0100
        /*0146*/ 	.byte	0x05
	.zero		1


	//   ....[1]....
        /*0148*/ 	.word	0x000005c0
        /*014c*/ 	.word	0x000000ff
        /*0150*/ 	.word	0x00000030
        /*0154*/ 	.short	0x0100
        /*0156*/ 	.byte	0x05
	.zero		1


	//   ....[2]....
        /*0158*/ 	.word	0x000005d0
        /*015c*/ 	.word	0x000000ff
        /*0160*/ 	.word	0x00000008
        /*0164*/ 	.short	0x0100
        /*0166*/ 	.byte	0x05
	.zero		1


	//   ....[3]....
        /*0168*/ 	.word	0x000005e0
        /*016c*/ 	.word	0x000000ff
        /*0170*/ 	.word	0x00000038
        /*0174*/ 	.short	0x0100
        /*0176*/ 	.byte	0x05
	.zero		1


	//   ....[4]....
        /*0178*/ 	.word	0x000005f0
        /*017c*/ 	.word	0x000000ff
        /*0180*/ 	.word	0x00000010
        /*0184*/ 	.short	0x0100
        /*0186*/ 	.byte	0x05
	.zero		1


	//   ....[5]....
        /*0188*/ 	.word	0x00000600
        /*018c*/ 	.word	0x000000ff
        /*0190*/ 	.word	0x00000040
        /*0194*/ 	.short	0x0100
        /*0196*/ 	.byte	0x05
	.zero		1


	//   ....[6]....
        /*0198*/ 	.word	0x00000610
        /*019c*/ 	.word	0x000000ff
        /*01a0*/ 	.word	0x00000018
        /*01a4*/ 	.short	0x0100
        /*01a6*/ 	.byte	0x05
	.zero		1


	//   ....[7]....
        /*01a8*/ 	.word	0x00000620
        /*01ac*/ 	.word	0x000000ff
        /*01b0*/ 	.word	0x00000048
        /*01b4*/ 	.short	0x0100
        /*01b6*/ 	.byte	0x05
	.zero		1


	//   ....[8]....
        /*01b8*/ 	.word	0x00000630
        /*01bc*/ 	.word	0x000000ff
        /*01c0*/ 	.word	0x00000020
        /*01c4*/ 	.short	0x0100
        /*01c6*/ 	.byte	0x05
	.zero		1


	//   ....[9]....
        /*01c8*/ 	.word	0x00000640
        /*01cc*/ 	.word	0x000000ff
        /*01d0*/ 	.word	0x00000050
        /*01d4*/ 	.short	0x0100
        /*01d6*/ 	.byte	0x05
	.zero		1


	//   ....[10]....
        /*01d8*/ 	.word	0x00000650
        /*01dc*/ 	.word	0x000000ff
        /*01e0*/ 	.word	0x00000028
        /*01e4*/ 	.short	0x0100
        /*01e6*/ 	.byte	0x05
	.zero		1


	//   ....[11]....
        /*01e8*/ 	.word	0x00000660
        /*01ec*/ 	.word	0x000000ff
        /*01f0*/ 	.word	0x00000058
        /*01f4*/ 	.short	0x0100
        /*01f6*/ 	.byte	0x05
	.zero		1


	//   ....[12]....
        /*01f8*/ 	.word	0x00000790
        /*01fc*/ 	.word	0x000000ff
        /*0200*/ 	.word	0x00000060
        /*0204*/ 	.short	0x0100
        /*0206*/ 	.byte	0x07
	.zero		1


	//   ....[13]....
        /*0208*/ 	.word	0x000007a0
        /*020c*/ 	.word	0x000000ff
        /*0210*/ 	.word	0x00000080
        /*0214*/ 	.short	0x0100
        /*0216*/ 	.byte	0x07
	.zero		1


	//   ....[14]....
        /*0218*/ 	.word	0x000007b0
        /*021c*/ 	.word	0x000000ff
        /*0220*/ 	.word	0x00000068
        /*0224*/ 	.short	0x0100
        /*0226*/ 	.byte	0x07
	.zero		1


	//   ....[15]....
        /*0228*/ 	.word	0x000007c0
        /*022c*/ 	.word	0x000000ff
        /*0230*/ 	.word	0x00000088
        /*0234*/ 	.short	0x0100
        /*0236*/ 	.byte	0x07
	.zero		1


	//   ....[16]....
        /*0238*/ 	.word	0x000007d0
        /*023c*/ 	.word	0x000000ff
        /*0240*/ 	.word	0x00000070
        /*0244*/ 	.short	0x0100
        /*0246*/ 	.byte	0x07
	.zero		1


	//   ....[17]....
        /*0248*/ 	.word	0x000007e0
        /*024c*/ 	.word	0x000000ff
        /*0250*/ 	.word	0x00000090
        /*0254*/ 	.short	0x0100
        /*0256*/ 	.byte	0x07
	.zero		1


	//   ....[18]....
        /*0258*/ 	.word	0x000007f0
        /*025c*/ 	.word	0x000000ff
        /*0260*/ 	.word	0x00000078
        /*0264*/ 	.short	0x0100
        /*0266*/ 	.byte	0x07
	.zero		1


	//   ....[19]....
        /*0268*/ 	.word	0x00000800
        /*026c*/ 	.word	0x000000ff
        /*0270*/ 	.word	0x00000098
        /*0274*/ 	.short	0x0100
        /*0276*/ 	.byte	0x07
	.zero		1


	//   ....[20]....
        /*0278*/ 	.word	0x000008f0
        /*027c*/ 	.word	0x000000ff
        /*0280*/ 	.word	0x000000a0
        /*0284*/ 	.short	0x0100
        /*0286*/ 	.byte	0x05
	.zero		1


	//   ....[21]....
        /*0288*/ 	.word	0x00000900
        /*028c*/ 	.word	0x000000ff
        /*0290*/ 	.word	0x000000a8
        /*0294*/ 	.short	0x0100
        /*0296*/ 	.byte	0x05
	.zero		1


	//   ....[22]....
        /*0298*/ 	.word	0x00000a40
        /*029c*/ 	.word	0x000000ff
        /*02a0*/ 	.word	0x000000b0
        /*02a4*/ 	.short	0x0100
        /*02a6*/ 	.byte	0x05
	.zero		1


	//   ....[23]....
        /*02a8*/ 	.word	0x00000a50
        /*02ac*/ 	.word	0x000000ff
        /*02b0*/ 	.word	0x000000c0
        /*02b4*/ 	.short	0x0100
        /*02b6*/ 	.byte	0x05
	.zero		1


	//   ....[24]....
        /*02b8*/ 	.word	0x00000a60
        /*02bc*/ 	.word	0x000000ff
        /*02c0*/ 	.word	0x000000b8
        /*02c4*/ 	.short	0x0100
        /*02c6*/ 	.byte	0x05
	.zero		1


	//   ....[25]....
        /*02c8*/ 	.word	0x00000a70
        /*02cc*/ 	.word	0x000000ff
        /*02d0*/ 	.word	0x000000c8
        /*02d4*/ 	.short	0x0100
        /*02d6*/ 	.byte	0x05
	.zero		1


	//   ....[26]....
        /*02d8*/ 	.word	0x00000ba0
        /*02dc*/ 	.word	0x000000ff
        /*02e0*/ 	.word	0x000000d0
        /*02e4*/ 	.short	0x0100
        /*02e6*/ 	.byte	0x07
	.zero		1


	//   ....[27]....
        /*02e8*/ 	.word	0x00000bb0
        /*02ec*/ 	.word	0x000000ff
        /*02f0*/ 	.word	0x000000f0
        /*02f4*/ 	.short	0x0100
        /*02f6*/ 	.byte	0x07
	.zero		1


	//   ....[28]....
        /*02f8*/ 	.word	0x00000bc0
        /*02fc*/ 	.word	0x000000ff
        /*0300*/ 	.word	0x000000d8
        /*0304*/ 	.short	0x0100
        /*0306*/ 	.byte	0x07
	.zero		1


	//   ....[29]....
        /*0308*/ 	.word	0x00000bd0
        /*030c*/ 	.word	0x000000ff
        /*0310*/ 	.word	0x000000f8
        /*0314*/ 	.short	0x0100
        /*0316*/ 	.byte	0x07
	.zero		1


	//   ....[30]....
        /*0318*/ 	.word	0x00000be0
        /*031c*/ 	.word	0x000000ff
        /*0320*/ 	.word	0x000000e0
        /*0324*/ 	.short	0x0100
        /*0326*/ 	.byte	0x07
	.zero		1


	//   ....[31]....
        /*0328*/ 	.word	0x00000bf0
        /*032c*/ 	.word	0x000000ff
        /*0330*/ 	.word	0x00000100
        /*0334*/ 	.short	0x0100
        /*0336*/ 	.byte	0x07
	.zero		1


	//   ....[32]....
        /*0338*/ 	.word	0x00000c00
        /*033c*/ 	.word	0x000000ff
        /*0340*/ 	.word	0x000000e8
        /*0344*/ 	.short	0x0100
        /*0346*/ 	.byte	0x07
	.zero		1


	//   ....[33]....
        /*0348*/ 	.word	0x00000c10
        /*034c*/ 	.word	0x000000ff
        /*0350*/ 	.word	0x00000108
        /*0354*/ 	.short	0x0100
        /*0356*/ 	.byte	0x07
	.zero		1


	//   ....[34]....
        /*0358*/ 	.word	0x00000d00
        /*035c*/ 	.word	0x000000ff
        /*0360*/ 	.word	0x00000110
        /*0364*/ 	.short	0x0100
        /*0366*/ 	.byte	0x05
	.zero		1


	//   ....[35]....
        /*0368*/ 	.word	0x00000d10
        /*036c*/ 	.word	0x000000ff
        /*0370*/ 	.word	0x00000120
        /*0374*/ 	.short	0x0100
        /*0376*/ 	.byte	0x05
	.zero		1


	//   ....[36]....
        /*0378*/ 	.word	0x00000d20
        /*037c*/ 	.word	0x000000ff
        /*0380*/ 	.word	0x00000118
        /*0384*/ 	.short	0x0100
        /*0386*/ 	.byte	0x05
	.zero		1


	//   ....[37]....
        /*0388*/ 	.word	0x00000d30
        /*038c*/ 	.word	0x000000ff
        /*0390*/ 	.word	0x00000128
        /*0394*/ 	.short	0x0100
        /*0396*/ 	.byte	0x05
	.zero		1


	//   ....[38]....
        /*0398*/ 	.word	0x00001600
        /*039c*/ 	.word	0x00000002
        /*03a0*/ 	.word	0x00000120
        /*03a4*/ 	.short	0x010a
        /*03a6*/ 	.byte	0xff
	.zero		1


	//   ....[39]....
        /*03a8*/ 	.word	0x00001630
        /*03ac*/ 	.word	0x00000002
        /*03b0*/ 	.word	0x00000110
        /*03b4*/ 	.short	0x0101
        /*03b6*/ 	.byte	0xff
	.zero		1


	//   ....[40]....
        /*03b8*/ 	.word	0x00001700
        /*03bc*/ 	.word	0x000000ff
        /*03c0*/ 	.word	0x00000030
        /*03c4*/ 	.short	0x010a
        /*03c6*/ 	.byte	0x08
	.zero		1


	//   ....[41]....
        /*03c8*/ 	.word	0x000017a0
        /*03cc*/ 	.word	0x000000ff
        /*03d0*/ 	.word	0x00000030
        /*03d4*/ 	.short	0x010a
        /*03d6*/ 	.byte	0x21
	.zero		1


	//   ....[42]....
        /*03d8*/ 	.word	0x00001900
        /*03dc*/ 	.word	0x000000ff
        /*03e0*/ 	.word	0x00000030
        /*03e4*/ 	.short	0x010a
        /*03e6*/ 	.byte	0x08
	.zero		1


	//   ....[43]....
        /*03e8*/ 	.word	0x000019f0
        /*03ec*/ 	.word	0x000000ff
        /*03f0*/ 	.word	0x000000a8
        /*03f4*/ 	.short	0x0101
        /*03f6*/ 	.byte	0x04
	.zero		1


	//   ....[44]....
        /*03f8*/ 	.word	0x00001a10
        /*03fc*/ 	.word	0x000000ff
        /*0400*/ 	.word	0x00000030
        /*0404*/ 	.short	0x010a
        /*0406*/ 	.byte	0x08
	.zero		1


	//   ....[45]....
        /*0408*/ 	.word	0x00001a90
        /*040c*/ 	.word	0x000000ff
        /*0410*/ 	.word	0x00000030
        /*0414*/ 	.short	0x010a
        /*0416*/ 	.byte	0x11
	.zero		1


	//   ....[46]....
        /*0418*/ 	.word	0x00001bf0
        /*041c*/ 	.word	0x000000ff
        /*0420*/ 	.word	0x00000030
        /*0424*/ 	.short	0x010a
        /*0426*/ 	.byte	0x08
	.zero		1


	//   ....[47]....
        /*0428*/ 	.word	0x00001d10
        /*042c*/ 	.word	0x00000002
        /*0430*/ 	.word	0x000000b0
        /*0434*/ 	.short	0x010a
        /*0436*/ 	.byte	0xff
	.zero		1


	//   ....[48]....
        /*0438*/ 	.word	0x00001dd0
        /*043c*/ 	.word	0x00000002
        /*0440*/ 	.word	0x00000000
        /*0444*/ 	.short	0x0101
        /*0446*/ 	.byte	0xff
	.zero		1


	//   ....[49]....
        /*0448*/ 	.word	0x00002330
        /*044c*/ 	.word	0x000000ff
        /*0450*/ 	.word	0x00000000
        /*0454*/ 	.short	0x010a
        /*0456*/ 	.byte	0x05
	.zero		1


	//   ....[50]....
        /*0458*/ 	.word	0x000023c0
        /*045c*/ 	.word	0x000000ff
        /*0460*/ 	.word	0x00000000
        /*0464*/ 	.short	0x010a
        /*0466*/ 	.byte	0x05
	.zero		1


	//   ....[51]....
        /*0468*/ 	.word	0x00002450
        /*046c*/ 	.word	0x000000ff
        /*0470*/ 	.word	0x00000000
        /*0474*/ 	.short	0x010a
        /*0476*/ 	.byte	0x05
	.zero		1


	//   ....[52]....
        /*0478*/ 	.word	0x000024e0
        /*047c*/ 	.word	0x000000ff
        /*0480*/ 	.word	0x00000000
        /*0484*/ 	.short	0x010a
        /*0486*/ 	.byte	0x05
	.zero		1


	//   ....[53]....
        /*0488*/ 	.word	0x00002570
        /*048c*/ 	.word	0x000000ff
        /*0490*/ 	.word	0x00000000
        /*0494*/ 	.short	0x010a
        /*0496*/ 	.byte	0x05
	.zero		1


	//   ....[54]....
        /*0498*/ 	.word	0x00002610
        /*049c*/ 	.word	0x00000000
        /*04a0*/ 	.word	0x00000000
        /*04a4*/ 	.short	0x010a
        /*04a6*/ 	.byte	0xff
	.zero		1


	//   ....[55]....
        /*04a8*/ 	.word	0x00002730
        /*04ac*/ 	.word	0x00000000
        /*04b0*/ 	.word	0x00000110
        /*04b4*/ 	.short	0x010a
        /*04b6*/ 	.byte	0xff
	.zero		1


	//   ....[56]....
        /*04b8*/ 	.word	0x000027a0
        /*04bc*/ 	.word	0x00000000
        /*04c0*/ 	.word	0x00000000
        /*04c4*/ 	.short	0x0101
        /*04c6*/ 	.byte	0xff
	.zero		1


	//   ....[57]....
        /*04c8*/ 	.word	0x000027c0
        /*04cc*/ 	.word	0x000000ff
        /*04d0*/ 	.word	0x000000c0
        /*04d4*/ 	.short	0x010a
        /*04d6*/ 	.byte	0x05
	.zero		1


	//   ....[58]....
        /*04d8*/ 	.word	0x000028e0
        /*04dc*/ 	.word	0x00000000
        /*04e0*/ 	.word	0x000000b0
        /*04e4*/ 	.short	0x010a
        /*04e6*/ 	.byte	0xff
	.zero		1


	//   ....[59]....
        /*04e8*/ 	.word	0x000029e0
        /*04ec*/ 	.word	0x00000000
        /*04f0*/ 	.word	0x00000000
        /*04f4*/ 	.short	0x0101
        /*04f6*/ 	.byte	0xff
	.zero		1


	//   ....[60]....
        /*04f8*/ 	.word	0x00002a70
        /*04fc*/ 	.word	0x000000ff
        /*0500*/ 	.word	0x000000c0
        /*0504*/ 	.short	0x0106
        /*0506*/ 	.byte	0x05
	.zero		1


	//   ....[61]....
        /*0508*/ 	.word	0x00002a90
        /*050c*/ 	.word	0x000000ff
        /*0510*/ 	.word	0x000000c0
        /*0514*/ 	.short	0x010a
        /*0516*/ 	.byte	0x05
	.zero		1


	//   ....[62]....
        /*0518*/ 	.word	0x00002b20
        /*051c*/ 	.word	0x000000ff
        /*0520*/ 	.word	0x000000c0
        /*0524*/ 	.short	0x0106
        /*0526*/ 	.byte	0x04
	.zero		1


	//   ....[63]....
        /*0528*/ 	.word	0x00002b60
        /*052c*/ 	.word	0x00000000
        /*0530*/ 	.word	0x000000c0
        /*0534*/ 	.short	0x010a
        /*0536*/ 	.byte	0xff
	.zero		1


	//   ....[64]....
        /*0538*/ 	.word	0x000030a0
        /*053c*/ 	.word	0x00000000
        /*0540*/ 	.word	0x000000b0
        /*0544*/ 	.short	0x010a
        /*0546*/ 	.byte	0xff
	.zero		1


	//   ....[65]....
        /*0548*/ 	.word	0x000031b0
        /*054c*/ 	.word	0x00000003
        /*0550*/ 	.word	0x00000000
        /*0554*/ 	.short	0x0101
        /*0556*/ 	.byte	0xff
	.zero		1


	//   ....[66]....
        /*0558*/ 	.word	0x000031c0
        /*055c*/ 	.word	0x000000ff
        /*0560*/ 	.word	0x00000000
        /*0564*/ 	.short	0x010a
        /*0566*/ 	.byte	0x06
	.zero		1


	//   ....[67]....
        /*0568*/ 	.word	0x000031e0
        /*056c*/ 	.word	0x000000ff
        /*0570*/ 	.word	0x000000f0
        /*0574*/ 	.short	0x010a
        /*0576*/ 	.byte	0x07
	.zero		1


	//   ....[68]....
        /*0578*/ 	.word	0x000032b0
        /*057c*/ 	.word	0x000000ff
        /*0580*/ 	.word	0x00000000
        /*0584*/ 	.short	0x010a
        /*0586*/ 	.byte	0x06
	.zero		1


	//   ....[69]....
        /*0588*/ 	.word	0x000033e0
        /*058c*/ 	.word	0x000000ff
        /*0590*/ 	.word	0x00000000
        /*0594*/ 	.short	0x010a
        /*0596*/ 	.byte	0x1a
	.zero		1


	//   ....[70]....
        /*0598*/ 	.word	0x00003680
        /*059c*/ 	.word	0x000000ff
        /*05a0*/ 	.word	0x00000000
        /*05a4*/ 	.short	0x010a
        /*05a6*/ 	.byte	0x06
	.zero		1


	//   ....[71]....
        /*05a8*/ 	.word	0x00003710
        /*05ac*/ 	.word	0x000000ff
        /*05b0*/ 	.word	0x00000000
        /*05b4*/ 	.short	0x010a
        /*05b6*/ 	.byte	0x06
	.zero		1


	//   ....[72]....
        /*05b8*/ 	.word	0x000037a0
        /*05bc*/ 	.word	0x000000ff
        /*05c0*/ 	.word	0x00000000
        /*05c4*/ 	.short	0x010a
        /*05c6*/ 	.byte	0x06
	.zero		1


	//   ....[73]....
        /*05c8*/ 	.word	0x00003830
        /*05cc*/ 	.word	0x000000ff
        /*05d0*/ 	.word	0x00000000
        /*05d4*/ 	.short	0x010a
        /*05d6*/ 	.byte	0x07
	.zero		1


	//   ....[74]....
        /*05d8*/ 	.word	0x00003c80
        /*05dc*/ 	.word	0x00000000
        /*05e0*/ 	.word	0x000000b0
        /*05e4*/ 	.short	0x010a
        /*05e6*/ 	.byte	0xff
	.zero		1


	//   ....[75]....
        /*05e8*/ 	.word	0x00003d40
        /*05ec*/ 	.word	0x00000000
        /*05f0*/ 	.word	0x00000000
        /*05f4*/ 	.short	0x0101
        /*05f6*/ 	.byte	0xff
	.zero		1


	//   ....[76]....
        /*05f8*/ 	.word	0x00004060
        /*05fc*/ 	.word	0x000000ff
        /*0600*/ 	.word	0x000000a8
        /*0604*/ 	.short	0x010a
        /*0606*/ 	.byte	0x07
	.zero		1


	//   ....[77]....
        /*0608*/ 	.word	0x00004260
        /*060c*/ 	.word	0x000000ff
        /*0610*/ 	.word	0x00000080
        /*0614*/ 	.short	0x010a
        /*0616*/ 	.byte	0x07
	.zero		1


	//   ....[78]....
        /*0618*/ 	.word	0x000043e0
        /*061c*/ 	.word	0x000000ff
        /*0620*/ 	.word	0x00000060
        /*0624*/ 	.short	0x010b
        /*0626*/ 	.byte	0x07
	.zero		1


	//   ....[79]....
        /*0628*/ 	.word	0x000043f0
        /*062c*/ 	.word	0x000000ff
        /*0630*/ 	.word	0x00000000
        /*0634*/ 	.short	0x0101
        /*0636*/ 	.byte	0x15
	.zero		1


	//   ....[80]....
        /*0638*/ 	.word	0x00004400
        /*063c*/ 	.word	0x000000ff
        /*0640*/ 	.word	0x00000088
        /*0644*/ 	.short	0x010a
        /*0646*/ 	.byte	0x07
	.zero		1


	//   ....[81]....
        /*0648*/ 	.word	0x00004540
        /*064c*/ 	.word	0x000000ff
        /*0650*/ 	.word	0x00000068
        /*0654*/ 	.short	0x010b
        /*0656*/ 	.byte	0x07
	.zero		1


	//   ....[82]....
        /*0658*/ 	.word	0x00004550
        /*065c*/ 	.word	0x000000ff
        /*0660*/ 	.word	0x00000000
        /*0664*/ 	.short	0x0101
        /*0666*/ 	.byte	0x0f
	.zero		1


	//   ....[83]....
        /*0668*/ 	.word	0x00004560
        /*066c*/ 	.word	0x000000ff
        /*0670*/ 	.word	0x00000090
        /*0674*/ 	.short	0x010a
        /*0676*/ 	.byte	0x07
	.zero		1


	//   ....[84]....
        /*0678*/ 	.word	0x000046b0
        /*067c*/ 	.word	0x000000ff
        /*0680*/ 	.word	0x00000070
        /*0684*/ 	.short	0x010b
        /*0686*/ 	.byte	0x07
	.zero		1


	//   ....[85]....
        /*0688*/ 	.word	0x000046c0
        /*068c*/ 	.word	0x000000ff
        /*0690*/ 	.word	0x00000000
        /*0694*/ 	.short	0x0101
        /*0696*/ 	.byte	0x0e
	.zero		1


	//   ....[86]....
        /*0698*/ 	.word	0x000046d0
        /*069c*/ 	.word	0x000000ff
        /*06a0*/ 	.word	0x00000098
        /*06a4*/ 	.short	0x010a
        /*06a6*/ 	.byte	0x07
	.zero		1


	//   ....[87]....
        /*06a8*/ 	.word	0x00004830
        /*06ac*/ 	.word	0x000000ff
        /*06b0*/ 	.word	0x00000078
        /*06b4*/ 	.short	0x010b
        /*06b6*/ 	.byte	0x07
	.zero		1


	//   ....[88]....
        /*06b8*/ 	.word	0x00004840
        /*06bc*/ 	.word	0x000000ff
        /*06c0*/ 	.word	0x00000000
        /*06c4*/ 	.short	0x0101
        /*06c6*/ 	.byte	0x0d
	.zero		1


	//   ....[89]....
        /*06c8*/ 	.word	0x00004850
        /*06cc*/ 	.word	0x000000ff
        /*06d0*/ 	.word	0x00000080
        /*06d4*/ 	.short	0x010a
        /*06d6*/ 	.byte	0x07
	.zero		1


	//   ....[90]....
        /*06d8*/ 	.word	0x000049a0
        /*06dc*/ 	.word	0x000000ff
        /*06e0*/ 	.word	0x00000060
        /*06e4*/ 	.short	0x010b
        /*06e6*/ 	.byte	0x07
	.zero		1


	//   ....[91]....
        /*06e8*/ 	.word	0x000049b0
        /*06ec*/ 	.word	0x000000ff
        /*06f0*/ 	.word	0x00000000
        /*06f4*/ 	.short	0x0101
        /*06f6*/ 	.byte	0x15
	.zero		1


	//   ....[92]....
        /*06f8*/ 	.word	0x000049c0
        /*06fc*/ 	.word	0x000000ff
        /*0700*/ 	.word	0x00000088
        /*0704*/ 	.short	0x010a
        /*0706*/ 	.byte	0x07
	.zero		1


	//   ....[93]....
        /*0708*/ 	.word	0x00004b10
        /*070c*/ 	.word	0x000000ff
        /*0710*/ 	.word	0x00000068
        /*0714*/ 	.short	0x010b
        /*0716*/ 	.byte	0x07
	.zero		1


	//   ....[94]....
        /*0718*/ 	.word	0x00004b20
        /*071c*/ 	.word	0x000000ff
        /*0720*/ 	.word	0x00000000
        /*0724*/ 	.short	0x0101
        /*0726*/ 	.byte	0x0f
	.zero		1


	//   ....[95]....
        /*0728*/ 	.word	0x00004b30
        /*072c*/ 	.word	0x000000ff
        /*0730*/ 	.word	0x00000090
        /*0734*/ 	.short	0x010a
        /*0736*/ 	.byte	0x07
	.zero		1


	//   ....[96]....
        /*0738*/ 	.word	0x00004cb0
        /*073c*/ 	.word	0x000000ff
        /*0740*/ 	.word	0x00000070
        /*0744*/ 	.short	0x010b
        /*0746*/ 	.byte	0x07
	.zero		1


	//   ....[97]....
        /*0748*/ 	.word	0x00004cf0
        /*074c*/ 	.word	0x000000ff
        /*0750*/ 	.word	0x00000000
        /*0754*/ 	.short	0x0101
        /*0756*/ 	.byte	0x0e
	.zero		1


	//   ....[98]....
        /*0758*/ 	.word	0x00004d30
        /*075c*/ 	.word	0x000000ff
        /*0760*/ 	.word	0x00000098
        /*0764*/ 	.short	0x010a
        /*0766*/ 	.byte	0x07
	.zero		1


	//   ....[99]....
        /*0768*/ 	.word	0x00004f60
        /*076c*/ 	.word	0x000000ff
        /*0770*/ 	.word	0x00000078
        /*0774*/ 	.short	0x010b
        /*0776*/ 	.byte	0x07
	.zero		1


	//   ....[100]....
        /*0778*/ 	.word	0x00004f80
        /*077c*/ 	.word	0x000000ff
        /*0780*/ 	.word	0x00000000
        /*0784*/ 	.short	0x0101
        /*0786*/ 	.byte	0x0d
	.zero		1


	//   ....[101]....
        /*0788*/ 	.word	0x00004fa0
        /*078c*/ 	.word	0x000000ff
        /*0790*/ 	.word	0x00000080
        /*0794*/ 	.short	0x010a
        /*0796*/ 	.byte	0x07
	.zero		1


	//   ....[102]....
        /*0798*/ 	.word	0x00004fc0
        /*079c*/ 	.word	0x000000ff
        /*07a0*/ 	.word	0x00000088
        /*07a4*/ 	.short	0x010a
        /*07a6*/ 	.byte	0x07
	.zero		1


	//   ....[103]....
        /*07a8*/ 	.word	0x00004fe0
        /*07ac*/ 	.word	0x000000ff
        /*07b0*/ 	.word	0x00000090
        /*07b4*/ 	.short	0x010a
        /*07b6*/ 	.byte	0x07
	.zero		1


	//   ....[104]....
        /*07b8*/ 	.word	0x00005030
        /*07bc*/ 	.word	0x00000002
        /*07c0*/ 	.word	0x00000098
        /*07c4*/ 	.short	0x010a
        /*07c6*/ 	.byte	0xff
	.zero		1


	//   ....[105]....
        /*07c8*/ 	.word	0x00005350
        /*07cc*/ 	.word	0x00000000
        /*07d0*/ 	.word	0x000000b0
        /*07d4*/ 	.short	0x010a
        /*07d6*/ 	.byte	0xff
	.zero		1


	//   ....[106]....
        /*07d8*/ 	.word	0x00005460
        /*07dc*/ 	.word	0x00000000
        /*07e0*/ 	.word	0x00000000
        /*07e4*/ 	.short	0x0101
        /*07e6*/ 	.byte	0xff
	.zero		1


	//   ....[107]....
        /*07e8*/ 	.word	0x00005eb0
        /*07ec*/ 	.word	0x000000ff
        /*07f0*/ 	.word	0x00000060
        /*07f4*/ 	.short	0x010a
        /*07f6*/ 	.byte	0x30
	.zero		1


	//   ....[108]....
        /*07f8*/ 	.word	0x00005ee0
        /*07fc*/ 	.word	0x00000053
        /*0800*/ 	.word	0x000000d0
        /*0804*/ 	.short	0x010a
        /*0806*/ 	.byte	0xff
	.zero		1


	//   ....[109]....
        /*0808*/ 	.word	0x00005fd0
        /*080c*/ 	.word	0x000000ff
        /*0810*/ 	.word	0x00000060
        /*0814*/ 	.short	0x010a
        /*0816*/ 	.byte	0x30
	.zero		1


	//   ....[110]....
        /*0818*/ 	.word	0x000060c0
        /*081c*/ 	.word	0x00000053
        /*0820*/ 	.word	0x000000d0
        /*0824*/ 	.short	0x010a
        /*0826*/ 	.byte	0xff
	.zero		1


	//   ....[111]....
        /*0828*/ 	.word	0x00006690
        /*082c*/ 	.word	0x00000000
        /*0830*/ 	.word	0x00000000
        /*0834*/ 	.short	0x0101
        /*0836*/ 	.byte	0xff
	.zero		1


	//   ....[112]....
        /*0838*/ 	.word	0x000066a0
        /*083c*/ 	.word	0x00000002
        /*0840*/ 	.word	0x00000060
        /*0844*/ 	.short	0x010a
        /*0846*/ 	.byte	0xff
	.zero		1


	//   ....[113]....
        /*0848*/ 	.word	0x00006780
        /*084c*/ 	.word	0x00000002
        /*0850*/ 	.word	0x00000060
        /*0854*/ 	.short	0x010a
        /*0856*/ 	.byte	0xff
	.zero		1


	//   ....[114]....
        /*0858*/ 	.word	0x00006de0
        /*085c*/ 	.word	0x00000010
        /*0860*/ 	.word	0x00000000
        /*0864*/ 	.short	0x0101
        /*0866*/ 	.byte	0xff
	.zero		1


	//   ....[115]....
        /*0868*/ 	.word	0x00006e00
        /*086c*/ 	.word	0x00000000
        /*0870*/ 	.word	0x00000060
        /*0874*/ 	.short	0x010a
        /*0876*/ 	.byte	0xff
	.zero		1


	//   ....[116]....
        /*0878*/ 	.word	0x00006ed0
        /*087c*/ 	.word	0x00000000
        /*0880*/ 	.word	0x00000060
        /*0884*/ 	.short	0x010a
        /*0886*/ 	.byte	0xff
	.zero		1


	//   ....[117]....
        /*0888*/ 	.word	0x00007540
        /*088c*/ 	.word	0x00000010
        /*0890*/ 	.word	0x00000000
        /*0894*/ 	.short	0x0101
        /*0896*/ 	.byte	0xff
	.zero		1


	//   ....[118]....
        /*0898*/ 	.word	0x00007560
        /*089c*/ 	.word	0x00000000
        /*08a0*/ 	.word	0x00000060
        /*08a4*/ 	.short	0x010a
        /*08a6*/ 	.byte	0xff
	.zero		1


	//   ....[119]....
        /*08a8*/ 	.word	0x00007630
        /*08ac*/ 	.word	0x00000000
        /*08b0*/ 	.word	0x00000060
        /*08b4*/ 	.short	0x010a
        /*08b6*/ 	.byte	0xff
	.zero		1


	//   ....[120]....
        /*08b8*/ 	.word	0x00007cd0
        /*08bc*/ 	.word	0x00000010
        /*08c0*/ 	.word	0x00000000
        /*08c4*/ 	.short	0x0101
        /*08c6*/ 	.byte	0xff
	.zero		1


	//   ....[121]....
        /*08c8*/ 	.word	0x00007cf0
        /*08cc*/ 	.word	0x00000000
        /*08d0*/ 	.word	0x00000060
        /*08d4*/ 	.short	0x010a
        /*08d6*/ 	.byte	0xff
	.zero		1


	//   ....[122]....
        /*08d8*/ 	.word	0x00007dc0
        /*08dc*/ 	.word	0x00000000
        /*08e0*/ 	.word	0x00000060
        /*08e4*/ 	.short	0x010a
        /*08e6*/ 	.byte	0xff
	.zero		1


	//   ....[123]....
        /*08e8*/ 	.word	0x000084a0
        /*08ec*/ 	.word	0x00000010
        /*08f0*/ 	.word	0x00000000
        /*08f4*/ 	.short	0x0101
        /*08f6*/ 	.byte	0xff
	.zero		1


	//   ....[124]....
        /*08f8*/ 	.word	0x000084c0
        /*08fc*/ 	.word	0x00000000
        /*0900*/ 	.word	0x00000060
        /*0904*/ 	.short	0x010a
        /*0906*/ 	.byte	0xff
	.zero		1


	//   ....[125]....
        /*0908*/ 	.word	0x00008590
        /*090c*/ 	.word	0x00000000
        /*0910*/ 	.word	0x00000060
        /*0914*/ 	.short	0x010a
        /*0916*/ 	.byte	0xff
	.zero		1


	//   ....[126]....
        /*0918*/ 	.word	0x00008c40
        /*091c*/ 	.word	0x00000010
        /*0920*/ 	.word	0x00000000
        /*0924*/ 	.short	0x0101
        /*0926*/ 	.byte	0xff
	.zero		1


	//   ....[127]....
        /*0928*/ 	.word	0x00008c60
        /*092c*/ 	.word	0x00000000
        /*0930*/ 	.word	0x00000060
        /*0934*/ 	.short	0x010a
        /*0936*/ 	.byte	0xff
	.zero		1


	//   ....[128]....
        /*0938*/ 	.word	0x00008d30
        /*093c*/ 	.word	0x00000000
        /*0940*/ 	.word	0x00000060
        /*0944*/ 	.short	0x010a
        /*0946*/ 	.byte	0xff
	.zero		1


	//   ....[129]....
        /*0948*/ 	.word	0x000093e0
        /*094c*/ 	.word	0x00000010
        /*0950*/ 	.word	0x00000000
        /*0954*/ 	.short	0x0101
        /*0956*/ 	.byte	0xff
	.zero		1


	//   ....[130]....
        /*0958*/ 	.word	0x00009400
        /*095c*/ 	.word	0x00000000
        /*0960*/ 	.word	0x00000060
        /*0964*/ 	.short	0x010a
        /*0966*/ 	.byte	0xff
	.zero		1


	//   ....[131]....
        /*0968*/ 	.word	0x000094d0
        /*096c*/ 	.word	0x00000000
        /*0970*/ 	.word	0x00000060
        /*0974*/ 	.short	0x010a
        /*0976*/ 	.byte	0xff
	.zero		1


	//   ....[132]....
        /*0978*/ 	.word	0x00009750
        /*097c*/ 	.word	0x000000ff
        /*0980*/ 	.word	0x00000000
        /*0984*/ 	.short	0x0101
        /*0986*/ 	.byte	0x05
	.zero		1


	//   ....[133]....
        /*0988*/ 	.word	0x00009b90
        /*098c*/ 	.word	0x00000000
        /*0990*/ 	.word	0x00000000
        /*0994*/ 	.short	0x0101
        /*0996*/ 	.byte	0xff
	.zero		1


	//   ....[134]....
        /*0998*/ 	.word	0x00009e00
        /*099c*/ 	.word	0x000000ff
        /*09a0*/ 	.word	0x00000000
        /*09a4*/ 	.short	0x0101
        /*09a6*/ 	.byte	0x04
	.zero		1


	//   ....[135]....
        /*09a8*/ 	.word	0x00009e20
        /*09ac*/ 	.word	0x00000002
        /*09b0*/ 	.word	0x00000120
        /*09b4*/ 	.short	0x010a
        /*09b6*/ 	.byte	0xff
	.zero		1


	//   ....[136]....
        /*09b8*/ 	.word	0x00009e80
        /*09bc*/ 	.word	0x00000002
        /*09c0*/ 	.word	0x00000030
        /*09c4*/ 	.short	0x010a
        /*09c6*/ 	.byte	0xff
	.zero		1


	//   ....[137]....
        /*09c8*/ 	.word	0x00009ee0
        /*09cc*/ 	.word	0x00000002
        /*09d0*/ 	.word	0x00000030
        /*09d4*/ 	.short	0x010a
        /*09d6*/ 	.byte	0xff
	.zero		1


	//   ....[138]....
        /*09d8*/ 	.word	0x00009f30
        /*09dc*/ 	.word	0x00000002
        /*09e0*/ 	.word	0x000000b0
        /*09e4*/ 	.short	0x010a
        /*09e6*/ 	.byte	0xff
	.zero		1


	//   ....[139]....
        /*09e8*/ 	.word	0x00009f90
        /*09ec*/ 	.word	0x00000000
        /*09f0*/ 	.word	0x00000000
        /*09f4*/ 	.short	0x010a
        /*09f6*/ 	.byte	0xff
	.zero		1


	//   ....[140]....
        /*09f8*/ 	.word	0x00009ff0
        /*09fc*/ 	.word	0x00000000
        /*0a00*/ 	.word	0x00000000
        /*0a04*/ 	.short	0x010a
        /*0a06*/ 	.byte	0xff
	.zero		1


	//   ....[141]....
        /*0a08*/ 	.word	0x0000a050
        /*0a0c*/ 	.word	0x00000000
        /*0a10*/ 	.word	0x00000000
        /*0a14*/ 	.short	0x010a
        /*0a16*/ 	.byte	0xff
	.zero		1


	//   ....[142]....
        /*0a18*/ 	.word	0x0000a0b0
        /*0a1c*/ 	.word	0x00000000
        /*0a20*/ 	.word	0x00000000
        /*0a24*/ 	.short	0x010a
        /*0a26*/ 	.byte	0xff
	.zero		1


	//   ....[143]....
        /*0a28*/ 	.word	0x0000a110
        /*0a2c*/ 	.word	0x00000000
        /*0a30*/ 	.word	0x00000000
        /*0a34*/ 	.short	0x010a
        /*0a36*/ 	.byte	0xff
	.zero		1


	//   ....[144]....
        /*0a38*/ 	.word	0x0000a160
        /*0a3c*/ 	.word	0x00000000
        /*0a40*/ 	.word	0x00000110
        /*0a44*/ 	.short	0x010a
        /*0a46*/ 	.byte	0xff
	.zero		1


	//   ....[145]....
        /*0a48*/ 	.word	0x0000a1c0
        /*0a4c*/ 	.word	0x00000000
        /*0a50*/ 	.word	0x000000c0
        /*0a54*/ 	.short	0x010a
        /*0a56*/ 	.byte	0xff
	.zero		1


	//   ....[146]....
        /*0a58*/ 	.word	0x0000a210
        /*0a5c*/ 	.word	0x00000000
        /*0a60*/ 	.word	0x000000b0
        /*0a64*/ 	.short	0x010a
        /*0a66*/ 	.byte	0xff
	.zero		1


	//   ....[147]....
        /*0a68*/ 	.word	0x0000a270
        /*0a6c*/ 	.word	0x00000000
        /*0a70*/ 	.word	0x000000c0
        /*0a74*/ 	.short	0x010a
        /*0a76*/ 	.byte	0xff
	.zero		1


	//   ....[148]....
        /*0a78*/ 	.word	0x0000a2c0
        /*0a7c*/ 	.word	0x00000000
        /*0a80*/ 	.word	0x000000b0
        /*0a84*/ 	.short	0x010a
        /*0a86*/ 	.byte	0xff
	.zero		1


	//   ....[149]....
        /*0a88*/ 	.word	0x0000a320
        /*0a8c*/ 	.word	0x00000002
        /*0a90*/ 	.word	0x000000f0
        /*0a94*/ 	.short	0x010a
        /*0a96*/ 	.byte	0xff
	.zero		1


	//   ....[150]....
        /*0a98*/ 	.word	0x0000a380
        /*0a9c*/ 	.word	0x00000000
        /*0aa0*/ 	.word	0x00000000
        /*0aa4*/ 	.short	0x010a
        /*0aa6*/ 	.byte	0xff
	.zero		1


	//   ....[151]....
        /*0aa8*/ 	.word	0x0000a3e0
        /*0aac*/ 	.word	0x00000000
        /*0ab0*/ 	.word	0x00000000
        /*0ab4*/ 	.short	0x010a
        /*0ab6*/ 	.byte	0xff
	.zero		1


	//   ....[152]....
        /*0ab8*/ 	.word	0x0000a440
        /*0abc*/ 	.word	0x00000000
        /*0ac0*/ 	.word	0x00000000
        /*0ac4*/ 	.short	0x010a
        /*0ac6*/ 	.byte	0xff
	.zero		1


	//   ....[153]....
        /*0ac8*/ 	.word	0x0000a4a0
        /*0acc*/ 	.word	0x00000000
        /*0ad0*/ 	.word	0x00000000
        /*0ad4*/ 	.short	0x010a
        /*0ad6*/ 	.byte	0xff
	.zero		1


	//   ....[154]....
        /*0ad8*/ 	.word	0x0000a500
        /*0adc*/ 	.word	0x00000000
        /*0ae0*/ 	.word	0x00000000
        /*0ae4*/ 	.short	0x010a
        /*0ae6*/ 	.byte	0xff
	.zero		1


	//   ....[155]....
        /*0ae8*/ 	.word	0x0000a550
        /*0aec*/ 	.word	0x00000000
        /*0af0*/ 	.word	0x000000b0
        /*0af4*/ 	.short	0x010a
        /*0af6*/ 	.byte	0xff
	.zero		1


	//   ....[156]....
        /*0af8*/ 	.word	0x0000a5b0
        /*0afc*/ 	.word	0x00000000
        /*0b00*/ 	.word	0x000000a8
        /*0b04*/ 	.short	0x010a
        /*0b06*/ 	.byte	0xff
	.zero		1


	//   ....[157]....
        /*0b08*/ 	.word	0x0000a610
        /*0b0c*/ 	.word	0x00000000
        /*0b10*/ 	.word	0x00000080
        /*0b14*/ 	.short	0x010a
        /*0b16*/ 	.byte	0xff
	.zero		1


	//   ....[158]....
        /*0b18*/ 	.word	0x0000a670
        /*0b1c*/ 	.word	0x00000000
        /*0b20*/ 	.word	0x00000088
        /*0b24*/ 	.short	0x010a
        /*0b26*/ 	.byte	0xff
	.zero		1


	//   ....[159]....
        /*0b28*/ 	.word	0x0000a6d0
        /*0b2c*/ 	.word	0x00000000
        /*0b30*/ 	.word	0x00000090
        /*0b34*/ 	.short	0x010a
        /*0b36*/ 	.byte	0xff
	.zero		1


	//   ....[160]....
        /*0b38*/ 	.word	0x0000a730
        /*0b3c*/ 	.word	0x00000000
        /*0b40*/ 	.word	0x00000098
        /*0b44*/ 	.short	0x010a
        /*0b46*/ 	.byte	0xff
	.zero		1


	//   ....[161]....
        /*0b48*/ 	.word	0x0000a790
        /*0b4c*/ 	.word	0x00000000
        /*0b50*/ 	.word	0x00000080
        /*0b54*/ 	.short	0x010a
        /*0b56*/ 	.byte	0xff
	.zero		1


	//   ....[162]....
        /*0b58*/ 	.word	0x0000a7f0
        /*0b5c*/ 	.word	0x00000000
        /*0b60*/ 	.word	0x00000088
        /*0b64*/ 	.short	0x010a
        /*0b66*/ 	.byte	0xff
	.zero		1


	//   ....[163]....
        /*0b68*/ 	.word	0x0000a850
        /*0b6c*/ 	.word	0x00000000
        /*0b70*/ 	.word	0x00000090
        /*0b74*/ 	.short	0x010a
        /*0b76*/ 	.byte	0xff
	.zero		1


	//   ....[164]....
        /*0b78*/ 	.word	0x0000a8b0
        /*0b7c*/ 	.word	0x00000000
        /*0b80*/ 	.word	0x00000098
        /*0b84*/ 	.short	0x010a
        /*0b86*/ 	.byte	0xff
	.zero		1


	//   ....[165]....
        /*0b88*/ 	.word	0x0000a910
        /*0b8c*/ 	.word	0x00000000
        /*0b90*/ 	.word	0x00000080
        /*0b94*/ 	.short	0x010a
        /*0b96*/ 	.byte	0xff
	.zero		1


	//   ....[166]....
        /*0b98*/ 	.word	0x0000a970
        /*0b9c*/ 	.word	0x00000000
        /*0ba0*/ 	.word	0x00000088
        /*0ba4*/ 	.short	0x010a
        /*0ba6*/ 	.byte	0xff
	.zero		1


	//   ....[167]....
        /*0ba8*/ 	.word	0x0000a9d0
        /*0bac*/ 	.word	0x00000002
        /*0bb0*/ 	.word	0x00000090
        /*0bb4*/ 	.short	0x010a
        /*0bb6*/ 	.byte	0xff
	.zero		1


	//   ....[168]....
        /*0bb8*/ 	.word	0x0000aa20
        /*0bbc*/ 	.word	0x00000000
        /*0bc0*/ 	.word	0x000000b0
        /*0bc4*/ 	.short	0x010a
        /*0bc6*/ 	.byte	0xff
	.zero		1


	//   ....[169]....
        /*0bc8*/ 	.word	0x0000aa80
        /*0bcc*/ 	.word	0x00000002
        /*0bd0*/ 	.word	0x00000060
        /*0bd4*/ 	.short	0x010a
        /*0bd6*/ 	.byte	0xff
	.zero		1


	//   ....[170]....
        /*0bd8*/ 	.word	0x0000aad0
        /*0bdc*/ 	.word	0x00000053
        /*0be0*/ 	.word	0x000000d0
        /*0be4*/ 	.short	0x010a
        /*0be6*/ 	.byte	0xff
	.zero		1


	//   ....[171]....
        /*0be8*/ 	.word	0x0000ab20
        /*0bec*/ 	.word	0x00000002
        /*0bf0*/ 	.word	0x00000060
        /*0bf4*/ 	.short	0x010a
        /*0bf6*/ 	.byte	0xff
	.zero		1


	//   ....[172]....
        /*0bf8*/ 	.word	0x0000ab70
        /*0bfc*/ 	.word	0x00000000
        /*0c00*/ 	.word	0x00000060
        /*0c04*/ 	.short	0x010a
        /*0c06*/ 	.byte	0xff
	.zero		1


	//   ....[173]....
        /*0c08*/ 	.word	0x0000abc0
        /*0c0c*/ 	.word	0x00000000
        /*0c10*/ 	.word	0x00000060
        /*0c14*/ 	.short	0x010a
        /*0c16*/ 	.byte	0xff
	.zero		1


	//   ....[174]....
        /*0c18*/ 	.word	0x0000ac10
        /*0c1c*/ 	.word	0x00000000
        /*0c20*/ 	.word	0x00000060
        /*0c24*/ 	.short	0x010a
        /*0c26*/ 	.byte	0xff
	.zero		1


	//   ....[175]....
        /*0c28*/ 	.word	0x0000ac60
        /*0c2c*/ 	.word	0x00000000
        /*0c30*/ 	.word	0x00000060
        /*0c34*/ 	.short	0x010a
        /*0c36*/ 	.byte	0xff
	.zero		1


	//   ....[176]....
        /*0c38*/ 	.word	0x0000acb0
        /*0c3c*/ 	.word	0x00000000
        /*0c40*/ 	.word	0x00000060
        /*0c44*/ 	.short	0x010a
        /*0c46*/ 	.byte	0xff
	.zero		1


	//   ....[177]....
        /*0c48*/ 	.word	0x0000ad00
        /*0c4c*/ 	.word	0x00000000
        /*0c50*/ 	.word	0x00000060
        /*0c54*/ 	.short	0x010a
        /*0c56*/ 	.byte	0xff
	.zero		1


	//----- nvinfo : EIATTR_NUM_MBARRIERS
	.align		4
.L_47:
        /*0c58*/ 	.byte	0x03, 0x38
        /*0c5a*/ 	.short	0x0026


	//----- nvinfo : EIATTR_EXIT_INSTR_OFFSETS
	.align		4
        /*0c5c*/ 	.byte	0x04, 0x1c
        /*0c5e*/ 	.short	(.L_49 - .L_48)


	//   ....[0]....
.L_48:
        /*0c60*/ 	.word	0x00002640


	//   ....[1]....
        /*0c64*/ 	.word	0x00002b30


	//   ....[2]....
        /*0c68*/ 	.word	0x00002b90


	//   ....[3]....
        /*0c6c*/ 	.word	0x00003a90


	//   ....[4]....
        /*0c70*/ 	.word	0x00005060


	//   ....[5]....
        /*0c74*/ 	.word	0x000050a0


	//   ....[6]....
        /*0c78*/ 	.word	0x00009cf0


	//   ....[7]....
        /*0c7c*/ 	.word	0x00009d70


	//   ....[8]....
        /*0c80*/ 	.word	0x00009da0


	//   ....[9]....
        /*0c84*/ 	.word	0x00009e10


	//----- nvinfo : EIATTR_MAX_THREADS
	.align		4
.L_49:
        /*0c88*/ 	.byte	0x04, 0x05
        /*0c8a*/ 	.short	(.L_51 - .L_50)
.L_50:
        /*0c8c*/ 	.word	0x00000100
        /*0c90*/ 	.word	0x00000001
        /*0c94*/ 	.word	0x00000001


	//----- nvinfo : EIATTR_CRS_STACK_SIZE
	.align		4
.L_51:
        /*0c98*/ 	.byte	0x04, 0x1e
        /*0c9a*/ 	.short	(.L_53 - .L_52)
.L_52:
        /*0c9c*/ 	.word	0x00000000


	//----- nvinfo : EIATTR_CBANK_PARAM_SIZE
	.align		4
.L_53:
        /*0ca0*/ 	.byte	0x03, 0x19
        /*0ca2*/ 	.short	0x0800


	//----- nvinfo : EIATTR_PARAM_CBANK
	.align		4
        /*0ca4*/ 	.byte	0x04, 0x0a
        /*0ca6*/ 	.short	(.L_55 - .L_54)
	.align		4
.L_54:
        /*0ca8*/ 	.word	index@(.nv.constant0._ZN7cutlass13device_kernelINS_4gemm6kernel13GemmUniversalIN4cute5tupleIJiiiiEEENS1_10collective13CollectiveMmaINS1_35MainloopSm100TmaUmmaWarpSpecializedILi6ELi2ELi4ENS5_IJNS4_1CILi1EEESB_SB_EEEEENS5_IJNSA_ILi128EEESE_NSA_ILi32EEEEEEfNS5_IJlSB_lEEEfSH_NS4_8TiledMMAINS4_8MMA_AtomIJNS4_17SM100_MMA_TF32_SSINS_10tfloat32_tESL_fLi128ELi128ELNS4_4UMMA5MajorE0ELSN_0ELNSM_7ScaleInE0ELSO_0EEEEEENS4_6LayoutISC_NS5_IJNSA_ILi0EEESS_SS_EEEEENS5_IJNS4_10UnderscoreESV_SV_EEEEENS4_13SM90_TMA_LOADENS4_14ComposedLayoutINS4_7SwizzleILi3ELi4ELi3EEENS4_18smem_ptr_flag_bitsILi32EEENSR_INS5_IJNSA_ILi8EEESF_EEENS5_IJSF_SB_EEEEEEEvNS4_8identityESY_S18_vS19_EENS_8epilogue10collective18CollectiveEpilogueINS1B_23Sm100TmaWarpSpecializedILi4ELi2ELi16ELb1ELb0EEEJSG_NS5_IJNSR_ISE_SB_EENSR_INSA_ILi16EEESB_EEEEEfSH_fSH_NS1B_6fusion15FusionCallbacksIS1F_NS1K_17LinearCombinationIffffLNS_15FloatRoundStyleE2EEESG_S1J_JEEENS4_5SM1004TMEM4LOAD26SM100_TMEM_LOAD_32dp32b16xESY_NSZ_INS10_ILi2ELi4ELi3EEES13_NSR_INS5_IJS14_S1H_EEENS5_IJS1H_SB_EEEEEEENS4_39AutoVectorizingCopyWithAssumedAlignmentILi128EEENS4_14SM90_TMA_STOREES1Y_S20_S20_EEEvvEEEEvNT_6ParamsE)
        /*0cac*/ 	.short	0x0380
        /*0cae*/ 	.short	0x0800


	//----- nvinfo : EIATTR_SW_WAR
	.align		4
.L_55:
        /*0cb0*/ 	.byte	0x04, 0x36
        /*0cb2*/ 	.short	(.L_57 - .L_56)
.L_56:
        /*0cb4*/ 	.word	0x00000008
.L_57:


//--------------------- .nv.callgraph             --------------------------
	.section	.nv.callgraph,"",@"SHT_CUDA_CALLGRAPH"
	.align	4
	.sectionentsize	8
	.align		4
        /*0000*/ 	.word	0x00000000
	.align		4
        /*0004*/ 	.word	0xffffffff
	.align		4
        /*0008*/ 	.word	index@(_ZN7cutlass13device_kernelINS_4gemm6kernel13GemmUniversalIN4cute5tupleIJiiiiEEENS1_10collective13CollectiveMmaINS1_35MainloopSm100TmaUmmaWarpSpecializedILi6ELi2ELi4ENS5_IJNS4_1CILi1EEESB_SB_EEEEENS5_IJNSA_ILi128EEESE_NSA_ILi32EEEEEEfNS5_IJlSB_lEEEfSH_NS4_8TiledMMAINS4_8MMA_AtomIJNS4_17SM100_MMA_TF32_SSINS_10tfloat32_tESL_fLi128ELi128ELNS4_4UMMA5MajorE0ELSN_0ELNSM_7ScaleInE0ELSO_0EEEEEENS4_6LayoutISC_NS5_IJNSA_ILi0EEESS_SS_EEEEENS5_IJNS4_10UnderscoreESV_SV_EEEEENS4_13SM90_TMA_LOADENS4_14ComposedLayoutINS4_7SwizzleILi3ELi4ELi3EEENS4_18smem_ptr_flag_bitsILi32EEENSR_INS5_IJNSA_ILi8EEESF_EEENS5_IJSF_SB_EEEEEEEvNS4_8identityESY_S18_vS19_EENS_8epilogue10collective18CollectiveEpilogueINS1B_23Sm100TmaWarpSpecializedILi4ELi2ELi16ELb1ELb0EEEJSG_NS5_IJNSR_ISE_SB_EENSR_INSA_ILi16EEESB_EEEEEfSH_fSH_NS1B_6fusion15FusionCallbacksIS1F_NS1K_17LinearCombinationIffffLNS_15FloatRoundStyleE2EEESG_S1J_JEEENS4_5SM1004TMEM4LOAD26SM100_TMEM_LOAD_32dp32b16xESY_NSZ_INS10_ILi2ELi4ELi3EEES13_NSR_INS5_IJS14_S1H_EEENS5_IJS1H_SB_EEEEEEENS4_39AutoVectorizingCopyWithAssumedAlignmentILi128EEENS4_14SM90_TMA_STOREES1Y_S20_S20_EEEvvEEEEvNT_6ParamsE)
	.align		4
        /*000c*/ 	.word	index@(__assertfail)
	.align		4
        /*0010*/ 	.word	0x00000000
	.align		4
        /*0014*/ 	.word	0xfffffffe
	.align		4
        /*0018*/ 	.word	0x00000000
	.align		4
        /*001c*/ 	.word	0xfffffffd
	.align		4
        /*0020*/ 	.word	0x00000000
	.align		4
        /*0024*/ 	.word	0xfffffffc


//--------------------- .nv.constant4             --------------------------
	.section	.nv.constant4,"a",@progbits
	.align	8
	.align		8
.nv.constant4:
        /*0000*/ 	.dword	__assertfail
	.align		8
        /*0008*/ 	.dword	__unnamed_1
	.align		8
        /*0010*/ 	.dword	__unnamed_2
	.align		8
        /*0018*/ 	.dword	_ZN40_INTERNAL_f1a7820b_4_k_cu_74edc1de_256874cuda3std3__45__cpo5beginE
	.align		8
        /*0020*/ 	.dword	_ZN40_INTERNAL_f1a7820b_4_k_cu_74edc1de_256874cuda3std3__45__cpo3endE
	.align		8
        /*0028*/ 	.dword	_ZN40_INTERNAL_f1a7820b_4_k_cu_74edc1de_256874cuda3std3__45__cpo6cbeginE
	.align		8
        /*0030*/ 	.dword	_ZN40_INTERNAL_f1a7820b_4_k_cu_74edc1de_256874cuda3std3__45__cpo4cendE
	.align		8
        /*0038*/ 	.dword	_ZN40_INTERNAL_f1a7820b_4_k_cu_74edc1de_256874cuda3std3__442_GLOBAL__N__f1a7820b_4_k_cu_74edc1de_256876ignoreE
	.align		8
        /*0040*/ 	.dword	_ZN40_INTERNAL_f1a7820b_4_k_cu_74edc1de_256874cuda3std3__419piecewise_constructE
	.align		8
        /*0048*/ 	.dword	_ZN40_INTERNAL_f1a7820b_4_k_cu_74edc1de_256874cuda3std3__48in_placeE
	.align		8
        /*0050*/ 	.dword	_ZN40_INTERNAL_f1a7820b_4_k_cu_74edc1de_256874cuda3std6ranges3__45__cpo4swapE
	.align		8
        /*0058*/ 	.dword	_ZN40_INTERNAL_f1a7820b_4_k_cu_74edc1de_256874cuda3std6ranges3__45__cpo9iter_moveE
	.align		8
        /*0060*/ 	.dword	_ZN40_INTERNAL_f1a7820b_4_k_cu_74edc1de_256874cute7productE
	.align		8
        /*0068*/ 	.dword	_ZN40_INTERNAL_f1a7820b_4_k_cu_74edc1de_256874cute1_E
	.align		8
        /*0070*/ 	.dword	$str$25
	.align		8
        /*0078*/ 	.dword	$str$26
	.align		8
        /*0080*/ 	.dword	$str$27
	.align		8
        /*0088*/ 	.dword	$str$28


//--------------------- .text._ZN7cutlass13device_kernelINS_4gemm6kernel13GemmUniversalIN4cute5tupleIJiiiiEEENS1_10collective13CollectiveMmaINS1_35MainloopSm100TmaUmmaWarpSpecializedILi6ELi2ELi4ENS5_IJNS4_1CILi1EEESB_SB_EEEEENS5_IJNSA_ILi128EEESE_NSA_ILi32EEEEEEfNS5_IJlSB_lEEEfSH_NS4_8TiledMMAINS4_8MMA_AtomIJNS4_17SM100_MMA_TF32_SSINS_10tfloat32_tESL_fLi128ELi128ELNS4_4UMMA5MajorE0ELSN_0ELNSM_7ScaleInE0ELSO_0EEEEEENS4_6LayoutISC_NS5_IJNSA_ILi0EEESS_SS_EEEEENS5_IJNS4_10UnderscoreESV_SV_EEEEENS4_13SM90_TMA_LOADENS4_14ComposedLayoutINS4_7SwizzleILi3ELi4ELi3EEENS4_18smem_ptr_flag_bitsILi32EEENSR_INS5_IJNSA_ILi8EEESF_EEENS5_IJSF_SB_EEEEEEEvNS4_8identityESY_S18_vS19_EENS_8epilogue10collective18CollectiveEpilogueINS1B_23Sm100TmaWarpSpecializedILi4ELi2ELi16ELb1ELb0EEEJSG_NS5_IJNSR_ISE_SB_EENSR_INSA_ILi16EEESB_EEEEEfSH_fSH_NS1B_6fusion15FusionCallbacksIS1F_NS1K_17LinearCombinationIffffLNS_15FloatRoundStyleE2EEESG_S1J_JEEENS4_5SM1004TMEM4LOAD26SM100_TMEM_LOAD_32dp32b16xESY_NSZ_INS10_ILi2ELi4ELi3EEES13_NSR_INS5_IJS14_S1H_EEENS5_IJS1H_SB_EEEEEEENS4_39AutoVectorizingCopyWithAssumedAlignmentILi128EEENS4_14SM90_TMA_STOREES1Y_S20_S20_EEEvvEEEEvNT_6ParamsE --------------------------
	.section	.text._ZN7cutlass13device_kernelINS_4gemm6kernel13GemmUniversalIN4cute5tupleIJiiiiEEENS1_10collective13CollectiveMmaINS1_35MainloopSm100TmaUmmaWarpSpecializedILi6ELi2ELi4ENS5_IJNS4_1CILi1EEESB_SB_EEEEENS5_IJNSA_ILi128EEESE_NSA_ILi32EEEEEEfNS5_IJlSB_lEEEfSH_NS4_8TiledMMAINS4_8MMA_AtomIJNS4_17SM100_MMA_TF32_SSINS_10tfloat32_tESL_fLi128ELi128ELNS4_4UMMA5MajorE0ELSN_0ELNSM_7ScaleInE0ELSO_0EEEEEENS4_6LayoutISC_NS5_IJNSA_ILi0EEESS_SS_EEEEENS5_IJNS4_10UnderscoreESV_SV_EEEEENS4_13SM90_TMA_LOADENS4_14ComposedLayoutINS4_7SwizzleILi3ELi4ELi3EEENS4_18smem_ptr_flag_bitsILi32EEENSR_INS5_IJNSA_ILi8EEESF_EEENS5_IJSF_SB_EEEEEEEvNS4_8identityESY_S18_vS19_EENS_8epilogue10collective18CollectiveEpilogueINS1B_23Sm100TmaWarpSpecializedILi4ELi2ELi16ELb1ELb0EEEJSG_NS5_IJNSR_ISE_SB_EENSR_INSA_ILi16EEESB_EEEEEfSH_fSH_NS1B_6fusion15FusionCallbacksIS1F_NS1K_17LinearCombinationIffffLNS_15FloatRoundStyleE2EEESG_S1J_JEEENS4_5SM1004TMEM4LOAD26SM100_TMEM_LOAD_32dp32b16xESY_NSZ_INS10_ILi2ELi4ELi3EEES13_NSR_INS5_IJS14_S1H_EEENS5_IJS1H_SB_EEEEEEENS4_39AutoVectorizingCopyWithAssumedAlignmentILi128EEENS4_14SM90_TMA_STOREES1Y_S20_S20_EEEvvEEEEvNT_6ParamsE,"ax",@progbits
	.align	128
.text._ZN7cutlass13device_kernelINS_4gemm6kernel13GemmUniversalIN4cute5tupleIJiiiiEEENS1_10collective13CollectiveMmaINS1_35MainloopSm100TmaUmmaWarpSpecializedILi6ELi2ELi4ENS5_IJNS4_1CILi1EEESB_SB_EEEEENS5_IJNSA_ILi128EEESE_NSA_ILi32EEEEEEfNS5_IJlSB_lEEEfSH_NS4_8TiledMMAINS4_8MMA_AtomIJNS4_17SM100_MMA_TF32_SSINS_10tfloat32_tESL_fLi128ELi128ELNS4_4UMMA5MajorE0ELSN_0ELNSM_7ScaleInE0ELSO_0EEEEEENS4_6LayoutISC_NS5_IJNSA_ILi0EEESS_SS_EEEEENS5_IJNS4_10UnderscoreESV_SV_EEEEENS4_13SM90_TMA_LOADENS4_14ComposedLayoutINS4_7SwizzleILi3ELi4ELi3EEENS4_18smem_ptr_flag_bitsILi32EEENSR_INS5_IJNSA_ILi8EEESF_EEENS5_IJSF_SB_EEEEEEEvNS4_8identityESY_S18_vS19_EENS_8epilogue10collective18CollectiveEpilogueINS1B_23Sm100TmaWarpSpecializedILi4ELi2ELi16ELb1ELb0EEEJSG_NS5_IJNSR_ISE_SB_EENSR_INSA_ILi16EEESB_EEEEEfSH_fSH_NS1B_6fusion15FusionCallbacksIS1F_NS1K_17LinearCombinationIffffLNS_15FloatRoundStyleE2EEESG_S1J_JEEENS4_5SM1004TMEM4LOAD26SM100_TMEM_LOAD_32dp32b16xESY_NSZ_INS10_ILi2ELi4ELi3EEES13_NSR_INS5_IJS14_S1H_EEENS5_IJS1H_SB_EEEEEEENS4_39AutoVectorizingCopyWithAssumedAlignmentILi128EEENS4_14SM90_TMA_STOREES1Y_S20_S20_EEEvvEEEEvNT_6ParamsE:
        .type           _ZN7cutlass13device_kernelINS_4gemm6kernel13GemmUniversalIN4cute5tupleIJiiiiEEENS1_10collective13CollectiveMmaINS1_35MainloopSm100TmaUmmaWarpSpecializedILi6ELi2ELi4ENS5_IJNS4_1CILi1EEESB_SB_EEEEENS5_IJNSA_ILi128EEESE_NSA_ILi32EEEEEEfNS5_IJlSB_lEEEfSH_NS4_8TiledMMAINS4_8MMA_AtomIJNS4_17SM100_MMA_TF32_SSINS_10tfloat32_tESL_fLi128ELi128ELNS4_4UMMA5MajorE0ELSN_0ELNSM_7ScaleInE0ELSO_0EEEEEENS4_6LayoutISC_NS5_IJNSA_ILi0EEESS_SS_EEEEENS5_IJNS4_10UnderscoreESV_SV_EEEEENS4_13SM90_TMA_LOADENS4_14ComposedLayoutINS4_7SwizzleILi3ELi4ELi3EEENS4_18smem_ptr_flag_bitsILi32EEENSR_INS5_IJNSA_ILi8EEESF_EEENS5_IJSF_SB_EEEEEEEvNS4_8identityESY_S18_vS19_EENS_8epilogue10collective18CollectiveEpilogueINS1B_23Sm100TmaWarpSpecializedILi4ELi2ELi16ELb1ELb0EEEJSG_NS5_IJNSR_ISE_SB_EENSR_INSA_ILi16EEESB_EEEEEfSH_fSH_NS1B_6fusion15FusionCallbacksIS1F_NS1K_17LinearCombinationIffffLNS_15FloatRoundStyleE2EEESG_S1J_JEEENS4_5SM1004TMEM4LOAD26SM100_TMEM_LOAD_32dp32b16xESY_NSZ_INS10_ILi2ELi4ELi3EEES13_NSR_INS5_IJS14_S1H_EEENS5_IJS1H_SB_EEEEEEENS4_39AutoVectorizingCopyWithAssumedAlignmentILi128EEENS4_14SM90_TMA_STOREES1Y_S20_S20_EEEvvEEEEvNT_6ParamsE,@function
        .size           _ZN7cutlass13device_kernelINS_4gemm6kernel13GemmUniversalIN4cute5tupleIJiiiiEEENS1_10collective13CollectiveMmaINS1_35MainloopSm100TmaUmmaWarpSpecializedILi6ELi2ELi4ENS5_IJNS4_1CILi1EEESB_SB_EEEEENS5_IJNSA_ILi128EEESE_NSA_ILi32EEEEEEfNS5_IJlSB_lEEEfSH_NS4_8TiledMMAINS4_8MMA_AtomIJNS4_17SM100_MMA_TF32_SSINS_10tfloat32_tESL_fLi128ELi128ELNS4_4UMMA5MajorE0ELSN_0ELNSM_7ScaleInE0ELSO_0EEEEEENS4_6LayoutISC_NS5_IJNSA_ILi0EEESS_SS_EEEEENS5_IJNS4_10UnderscoreESV_SV_EEEEENS4_13SM90_TMA_LOADENS4_14ComposedLayoutINS4_7SwizzleILi3ELi4ELi3EEENS4_18smem_ptr_flag_bitsILi32EEENSR_INS5_IJNSA_ILi8EEESF_EEENS5_IJSF_SB_EEEEEEEvNS4_8identityESY_S18_vS19_EENS_8epilogue10collective18CollectiveEpilogueINS1B_23Sm100TmaWarpSpecializedILi4ELi2ELi16ELb1ELb0EEEJSG_NS5_IJNSR_ISE_SB_EENSR_INSA_ILi16EEESB_EEEEEfSH_fSH_NS1B_6fusion15FusionCallbacksIS1F_NS1K_17LinearCombinationIffffLNS_15FloatRoundStyleE2EEESG_S1J_JEEENS4_5SM1004TMEM4LOAD26SM100_TMEM_LOAD_32dp32b16xESY_NSZ_INS10_ILi2ELi4ELi3EEES13_NSR_INS5_IJS14_S1H_EEENS5_IJS1H_SB_EEEEEEENS4_39AutoVectorizingCopyWithAssumedAlignmentILi128EEENS4_14SM90_TMA_STOREES1Y_S20_S20_EEEvvEEEEvNT_6ParamsE,(.L_x_226 - _ZN7cutlass13device_kernelINS_4gemm6kernel13GemmUniversalIN4cute5tupleIJiiiiEEENS1_10collective13CollectiveMmaINS1_35MainloopSm100TmaUmmaWarpSpecializedILi6ELi2ELi4ENS5_IJNS4_1CILi1EEESB_SB_EEEEENS5_IJNSA_ILi128EEESE_NSA_ILi32EEEEEEfNS5_IJlSB_lEEEfSH_NS4_8TiledMMAINS4_8MMA_AtomIJNS4_17SM100_MMA_TF32_SSINS_10tfloat32_tESL_fLi128ELi128ELNS4_4UMMA5MajorE0ELSN_0ELNSM_7ScaleInE0ELSO_0EEEEEENS4_6LayoutISC_NS5_IJNSA_ILi0EEESS_SS_EEEEENS5_IJNS4_10UnderscoreESV_SV_EEEEENS4_13SM90_TMA_LOADENS4_14ComposedLayoutINS4_7SwizzleILi3ELi4ELi3EEENS4_18smem_ptr_flag_bitsILi32EEENSR_INS5_IJNSA_ILi8EEESF_EEENS5_IJSF_SB_EEEEEEEvNS4_8identityESY_S18_vS19_EENS_8epilogue10collective18CollectiveEpilogueINS1B_23Sm100TmaWarpSpecializedILi4ELi2ELi16ELb1ELb0EEEJSG_NS5_IJNSR_ISE_SB_EENSR_INSA_ILi16EEESB_EEEEEfSH_fSH_NS1B_6fusion15FusionCallbacksIS1F_NS1K_17LinearCombinationIffffLNS_15FloatRoundStyleE2EEESG_S1J_JEEENS4_5SM1004TMEM4LOAD26SM100_TMEM_LOAD_32dp32b16xESY_NSZ_INS10_ILi2ELi4ELi3EEES13_NSR_INS5_IJS14_S1H_EEENS5_IJS1H_SB_EEEEEEENS4_39AutoVectorizingCopyWithAssumedAlignmentILi128EEENS4_14SM90_TMA_STOREES1Y_S20_S20_EEEvvEEEEvNT_6ParamsE)
        .other          _ZN7cutlass13device_kernelINS_4gemm6kernel13GemmUniversalIN4cute5tupleIJiiiiEEENS1_10collective13CollectiveMmaINS1_35MainloopSm100TmaUmmaWarpSpecializedILi6ELi2ELi4ENS5_IJNS4_1CILi1EEESB_SB_EEEEENS5_IJNSA_ILi128EEESE_NSA_ILi32EEEEEEfNS5_IJlSB_lEEEfSH_NS4_8TiledMMAINS4_8MMA_AtomIJNS4_17SM100_MMA_TF32_SSINS_10tfloat32_tESL_fLi128ELi128ELNS4_4UMMA5MajorE0ELSN_0ELNSM_7ScaleInE0ELSO_0EEEEEENS4_6LayoutISC_NS5_IJNSA_ILi0EEESS_SS_EEEEENS5_IJNS4_10UnderscoreESV_SV_EEEEENS4_13SM90_TMA_LOADENS4_14ComposedLayoutINS4_7SwizzleILi3ELi4ELi3EEENS4_18smem_ptr_flag_bitsILi32EEENSR_INS5_IJNSA_ILi8EEESF_EEENS5_IJSF_SB_EEEEEEEvNS4_8identityESY_S18_vS19_EENS_8epilogue10collective18CollectiveEpilogueINS1B_23Sm100TmaWarpSpecializedILi4ELi2ELi16ELb1ELb0EEEJSG_NS5_IJNSR_ISE_SB_EENSR_INSA_ILi16EEESB_EEEEEfSH_fSH_NS1B_6fusion15FusionCallbacksIS1F_NS1K_17LinearCombinationIffffLNS_15FloatRoundStyleE2EEESG_S1J_JEEENS4_5SM1004TMEM4LOAD26SM100_TMEM_LOAD_32dp32b16xESY_NSZ_INS10_ILi2ELi4ELi3EEES13_NSR_INS5_IJS14_S1H_EEENS5_IJS1H_SB_EEEEEEENS4_39AutoVectorizingCopyWithAssumedAlignmentILi128EEENS4_14SM90_TMA_STOREES1Y_S20_S20_EEEvvEEEEvNT_6ParamsE,@"STO_CUDA_ENTRY STV_DEFAULT"
_ZN7cutlass13device_kernelINS_4gemm6kernel13GemmUniversalIN4cute5tupleIJiiiiEEENS1_10collective13CollectiveMmaINS1_35MainloopSm100TmaUmmaWarpSpecializedILi6ELi2ELi4ENS5_IJNS4_1CILi1EEESB_SB_EEEEENS5_IJNSA_ILi128EEESE_NSA_ILi32EEEEEEfNS5_IJlSB_lEEEfSH_NS4_8TiledMMAINS4_8MMA_AtomIJNS4_17SM100_MMA_TF32_SSINS_10tfloat32_tESL_fLi128ELi128ELNS4_4UMMA5MajorE0ELSN_0ELNSM_7ScaleInE0ELSO_0EEEEEENS4_6LayoutISC_NS5_IJNSA_ILi0EEESS_SS_EEEEENS5_IJNS4_10UnderscoreESV_SV_EEEEENS4_13SM90_TMA_LOADENS4_14ComposedLayoutINS4_7SwizzleILi3ELi4ELi3EEENS4_18smem_ptr_flag_bitsILi32EEENSR_INS5_IJNSA_ILi8EEESF_EEENS5_IJSF_SB_EEEEEEEvNS4_8identityESY_S18_vS19_EENS_8epilogue10collective18CollectiveEpilogueINS1B_23Sm100TmaWarpSpecializedILi4ELi2ELi16ELb1ELb0EEEJSG_NS5_IJNSR_ISE_SB_EENSR_INSA_ILi16EEESB_EEEEEfSH_fSH_NS1B_6fusion15FusionCallbacksIS1F_NS1K_17LinearCombinationIffffLNS_15FloatRoundStyleE2EEESG_S1J_JEEENS4_5SM1004TMEM4LOAD26SM100_TMEM_LOAD_32dp32b16xESY_NSZ_INS10_ILi2ELi4ELi3EEES13_NSR_INS5_IJS14_S1H_EEENS5_IJS1H_SB_EEEEEEENS4_39AutoVectorizingCopyWithAssumedAlignmentILi128EEENS4_14SM90_TMA_STOREES1Y_S20_S20_EEEvvEEEEvNT_6ParamsE:
[----:B------:R-:W1:Y:S01]  /*0000*/  LDC R1, c[0x0][0x37c] ;  /* 0x0000df00ff017b82 */ /* 0x000e620000000800 */
[----:B------:R-:W2:Y:S01]  /*0010*/  S2R R76, SR_TID.X ;  /* 0x00000000004c7919 */ /* 0x000ea20000002100 */
[----:B------:R-:W3:Y:S01]  /*0020*/  LDCU.64 UR4, c[0x0][0x890] ;  /* 0x00011200ff0477ac */ /* 0x000ee20008000a00 */
[----:B------:R-:W-:Y:S02]  /*0030*/  PRMT R64, RZ, 0x7610, R64 ;  /* 0x00007610ff407816 */ /* 0x000fe40000000040 */
[----:B------:R-:W-:Y:S01]  /*0040*/  ELECT P5, URZ, PT ;  /* 0x0000000000ff782f */ /* 0x000fe200038a0000 */
[----:B------:R-:W4:Y:S01]  /*0050*/  LDCU.64 UR46, c[0x0][0x358] ;  /* 0x00006b00ff2e77ac */ /* 0x000f220008000a00 */
[----:B---3--:R-:W-:-:S04]  /*0060*/  UISETP.NE.U32.AND UP0, UPT, UR4, URZ, UPT ;  /* 0x000000ff0400728c */ /* 0x008fc8000bf05070 */
[----:B------:R-:W-:Y:S01]  /*0070*/  UISETP.NE.AND.EX UP0, UPT, UR5, URZ, UPT, UP0 ;  /* 0x000000ff0500728c */ /* 0x000fe2000bf05300 */
[----:B--2---:R-:W-:-:S05]  /*0080*/  SHF.R.U32.HI R68, RZ, 0x5, R76 ;  /* 0x00000005ff447819 */ /* 0x004fca000001164c */
[----:B------:R-:W2:Y:S02]  /*0090*/  SHFL.IDX PT, R0, R68, RZ, 0x1f ;  /* 0x00001fff44007589 */ /* 0x000ea400000e0000 */
[----:B--2---:R-:W-:Y:S01]  /*00a0*/  R2UR UR8, R0 ;  /* 0x00000000000872ca */ /* 0x004fe200000e0000 */
[----:B-1--4-:R-:W-:-:S14]  /*00b0*/  BRA.U UP0, `(.L_x_0) ;  /* 0x00000001002c7547 */ /* 0x012fdc000b800000 */
[----:B------:R-:W1:Y:S02]  /*00c0*/  LDCU.64 UR6, c[0x0][0x888] ;  /* 0x00011100ff0677ac */ /* 0x000e640008000a00 */
[----:B-1----:R-:W-:-:S04]  /*00d0*/  UISETP.NE.U32.AND UP0, UPT, UR6, URZ, UPT ;  /* 0x000000ff0600728c */ /* 0x002fc8000bf05070 */
[----:B------:R-:W-:-:S09]  /*00e0*/  UISETP.NE.AND.EX UP0, UPT, UR7, URZ, UPT, UP0 ;  /* 0x000000ff0700728c */ /* 0x000fd2000bf05300 */
[----:B------:R-:W-:Y:S05]  /*00f0*/  BRA.U !UP0, `(.L_x_1) ;  /* 0x0000000108107547 */ /* 0x000fea000b800000 */
[----:B------:R-:W1:Y:S02]  /*0100*/  LDC.64 R2, c[0x0][0x888] ;  /* 0x00022200ff027b82 */ /* 0x000e640000000a00 */
[----:B-1----:R1:W5:Y:S01]  /*0110*/  LDG.E R35, desc[UR46][R2.64] ;  /* 0x0000002e02237981 */ /* 0x002362000c1e1900 */
[----:B------:R-:W-:Y:S01]  /*0120*/  HFMA2 R64, -RZ, RZ, 0, 5.9604644775390625e-08 ;  /* 0x00000001ff407431 */ /* 0x000fe200000001ff */
[----:B------:R-:W-:Y:S05]  /*0130*/  BRA `(.L_x_0) ;  /* 0x00000000000c7947 */ /* 0x000fea0003800000 */
.L_x_1:
[----:B------:R-:W1:Y:S01]  /*0140*/  LDCU UR6, c[0x0][0x880] ;  /* 0x00011000ff0677ac */ /* 0x000e620008000800 */
[----:B------:R-:W-:Y:S01]  /*0150*/  HFMA2 R64, -RZ, RZ, 0, 5.9604644775390625e-08 ;  /* 0x00000001ff407431 */ /* 0x000fe200000001ff */
[----:B-1----:R-:W-:-:S07]  /*0160*/  MOV R35, UR6 ;  /* 0x0000000600237c02 */ /* 0x002fce0008000f00 */
.L_x_0:
[----:B------:R-:W2:Y:S02]  /*0170*/  LDCU.64 UR6, c[0x0][0x8b0] ;  /* 0x00011600ff0677ac */ /* 0x000ea40008000a00 */
[----:B--2---:R-:W-:-:S04]  /*0180*/  UISETP.NE.U32.AND UP0, UPT, UR6, URZ, UPT ;  /* 0x000000ff0600728c */ /* 0x004fc8000bf05070 */
[----:B------:R-:W-:-:S09]  /*0190*/  UISETP.NE.AND.EX UP0, UPT, UR7, URZ, UPT, UP0 ;  /* 0x000000ff0700728c */ /* 0x000fd2000bf05300 */
[----:B------:R-:W-:Y:S05]  /*01a0*/  BRA.U UP0, `(.L_x_2) ;  /* 0x0000000100247547 */ /* 0x000fea000b800000 */
[----:B------:R-:W2:Y:S02]  /*01b0*/  LDCU.64 UR6, c[0x0][0x8a8] ;  /* 0x00011500ff0677ac */ /* 0x000ea40008000a00 */
[----:B--2---:R-:W-:-:S04]  /*01c0*/  UISETP.NE.U32.AND UP0, UPT, UR6, URZ, UPT ;  /* 0x000000ff0600728c */ /* 0x004fc8000bf05070 */
[----:B------:R-:W-:-:S09]  /*01d0*/  UISETP.NE.AND.EX UP0, UPT, UR7, URZ, UPT, UP0 ;  /* 0x000000ff0700728c */ /* 0x000fd2000bf05300 */
[----:B------:R-:W-:Y:S05]  /*01e0*/  BRA.U !UP0, `(.L_x_3) ;  /* 0x00000001080c7547 */ /* 0x000fea000b800000 */
[----:B-1----:R-:W1:Y:S02]  /*01f0*/  LDC.64 R2, c[0x0][0x8a8] ;  /* 0x00022a00ff027b82 */ /* 0x002e640000000a00 */
[----:B-1----:R2:W5:Y:S01]  /*0200*/  LDG.E R33, desc[UR46][R2.64] ;  /* 0x0000002e02217981 */ /* 0x002562000c1e1900 */
[----:B------:R-:W-:Y:S05]  /*0210*/  BRA `(.L_x_2) ;  /* 0x0000000000087947 */ /* 0x000fea0003800000 */
.L_x_3:
[----:B------:R-:W2:Y:S02]  /*0220*/  LDCU UR6, c[0x0][0x8a0] ;  /* 0x00011400ff0677ac */ /* 0x000ea40008000800 */
[----:B--2---:R-:W-:Y:S02]  /*0230*/  MOV R33, UR6 ;  /* 0x0000000600217c02 */ /* 0x004fe40008000f00 */
.L_x_2:
[----:B------:R-:W-:Y:S01]  /*0240*/  IMAD.U32 R0, RZ, RZ, UR8 ;  /* 0x00000008ff007e24 */ /* 0x000fe2000f8e00ff */
[----:B------:R-:W-:Y:S04]  /*0250*/  BSSY.RECONVERGENT B0, `(.L_x_4) ;  /* 0x000000c000007945 */ /* 0x000fe80003800200 */
[C---:B------:R-:W-:Y:S02]  /*0260*/  ISETP.NE.OR P1, PT, R0.reuse, 0x1, !P5 ;  /* 0x000000010000780c */ /* 0x040fe40006f25670 */
[----:B------:R-:W-:-:S11]  /*0270*/  ISETP.NE.OR P0, PT, R0, 0x3, !P5 ;  /* 0x000000030000780c */ /* 0x000fd60006f05670 */
[----:B------:R-:W-:Y:S05]  /*0280*/  @P1 BRA `(.L_x_5) ;  /* 0x0000000000201947 */ /* 0x000fea0003800000 */
[----:B------:R-:W3:Y:S02]  /*0290*/  LDCU.64 UR6, c[0x0][0x348] ;  /* 0x00006900ff0677ac */ /* 0x000ee40008000a00 */
[----:B---3--:R-:W-:Y:S02]  /*02a0*/  UIADD3 UR10, UP1, UPT, UR6, 0x80, URZ ;  /* 0x00000080060a7890 */ /* 0x008fe4000ff3e0ff */
[----:B------:R-:W-:Y:S02]  /*02b0*/  UIADD3 UR6, UP0, UPT, UR6, 0x180, URZ ;  /* 0x0000018006067890 */ /* 0x000fe4000ff1e0ff */
[----:B------:R-:W-:Y:S02]  /*02c0*/  UIADD3.X UR11, UPT, UPT, URZ, UR7, URZ, UP1, !UPT ;  /* 0x00000007ff0b7290 */ /* 0x000fe40008ffe4ff */
[----:B------:R-:W-:-:S07]  /*02d0*/  UIADD3.X UR7, UPT, UPT, URZ, UR7, URZ, UP0, !UPT ;  /* 0x00000007ff077290 */ /* 0x000fce00087fe4ff */
[----:B------:R3:W-:Y:S02]  /*02e0*/  UTMACCTL.PF [UR10] ;  /* 0x000000000a0079b9 */ /* 0x0007e40008040000 */
[----:B------:R3:W-:Y:S02]  /*02f0*/  UTMACCTL.PF [UR6] ;  /* 0x00000000060079b9 */ /* 0x0007e40008040000 */
[----:B---3--:R-:W-:Y:S01]  /*0300*/  NOP ;  /* 0x0000000000007918 */ /* 0x008fe20000000000 */
.L_x_5:
[----:B------:R-:W-:Y:S05]  /*0310*/  BSYNC.RECONVERGENT B0 ;  /* 0x0000000000007941 */ /* 0x000fea0003800200 */
.L_x_4:
[----:B------:R-:W-:Y:S04]  /*0320*/  BSSY.RECONVERGENT B0, `(.L_x_6) ;  /* 0x000000a000007945 */ /* 0x000fe80003800200 */
        /* <DEDUP_REMOVED lines=9> */
.L_x_7:
[----:B------:R-:W-:Y:S05]  /*03c0*/  BSYNC.RECONVERGENT B0 ;  /* 0x0000000000007941 */ /* 0x000fea0003800200 */
.L_x_6:
[----:B------:R-:W3:Y:S01]  /*03d0*/  LDCU.64 UR6, c[0x0][0x888] ;  /* 0x00011100ff0677ac */ /* 0x000ee20008000a00 */
[----:B------:R-:W-:Y:S02]  /*03e0*/  UISETP.EQ.U32.AND UP1, UPT, UR4, URZ, UPT ;  /* 0x000000ff0400728c */ /* 0x000fe4000bf22070 */
[----:B------:R-:W-:Y:S02]  /*03f0*/  UPLOP3.LUT UP2, UPT, UPT, UPT, UPT, 0x80, 0x8 ;  /* 0x000000000008789c */ /* 0x000fe40003f4f070 */
[----:B---3--:R-:W-:-:S04]  /*0400*/  UISETP.NE.U32.AND UP0, UPT, UR6, URZ, UPT ;  /* 0x000000ff0600728c */ /* 0x008fc8000bf05070 */
[----:B------:R-:W-:-:S04]  /*0410*/  UISETP.NE.AND.EX UP0, UPT, UR7, URZ, UPT, UP0 ;  /* 0x000000ff0700728c */ /* 0x000fc8000bf05300 */
[----:B------:R-:W-:-:S04]  /*0420*/  UISETP.EQ.OR.EX UP3, UPT, UR5, URZ, !UP0, UP1 ;  /* 0x000000ff0500728c */ /* 0x000fc8000c762710 */
[----:B------:R-:W-:-:S05]  /*0430*/  UP2UR UR50, UPR, URZ, 0x8 ;  /* 0x00000008ff327883 */ /* 0x000fca0008000000 */
[----:B------:R-:W-:Y:S07]  /*0440*/  BRA.U !UP3, `(.L_x_8) ;  /* 0x000000010b207547 */ /* 0x000fee000b800000 */
[----:B------:R-:W-:Y:S01]  /*0450*/  UISETP.NE.U32.AND UP2, UPT, UR4, URZ, UPT ;  /* 0x000000ff0400728c */ /* 0x000fe2000bf45070 */
[----:B-----5:R-:W-:Y:S01]  /*0460*/  FSETP.NEU.AND P0, PT, R35, RZ, PT ;  /* 0x000000ff2300720b */ /* 0x020fe20003f0d000 */
[----:B------:R-:W-:Y:S02]  /*0470*/  USEL UR4, URZ, 0xffffffff, UP0 ;  /* 0xffffffffff047887 */ /* 0x000fe40008000000 */
[----:B------:R-:W-:-:S10]  /*0480*/  UISETP.NE.AND.EX UP2, UPT, UR5, URZ, UPT, UP2 ;  /* 0x000000ff0500728c */ /* 0x000fd4000bf45320 */
[----:B------:R-:W-:Y:S01]  /*0490*/  VOTEU.ANY UP1, P0 ;  /* 0x0000000000ff7886 */ /* 0x000fe20000020100 */
[----:B------:R-:W-:-:S04]  /*04a0*/  @!UP2 USEL UR4, URZ, 0xffffffff, UP1 ;  /* 0xffffffffff04a887 */ /* 0x000fc80008800000 */
[----:B------:R-:W-:-:S04]  /*04b0*/  ULOP3.LUT UR4, UR4, 0x1, URZ, 0xc0, !UPT ;  /* 0x0000000104047892 */ /* 0x000fc8000f8ec0ff */
[----:B------:R-:W-:-:S11]  /*04c0*/  UISETP.NE.U32.AND UP2, UPT, UR4, 0x1, UPT ;  /* 0x000000010400788c */ /* 0x000fd6000bf45070 */
.L_x_8:
[----:B-12---:R-:W1:Y:S01]  /*04d0*/  SHFL.IDX PT, R2, R68, RZ, 0x1f ;  /* 0x00001fff44027589 */ /* 0x006e6200000e0000 */
[----:B------:R-:W-:-:S04]  /*04e0*/  UISETP.NE.AND UP1, UPT, UR8, 0x2, UPT ;  /* 0x000000020800788c */ /* 0x000fc8000bf25270 */
[----:B------:R-:W-:Y:S01]  /*04f0*/  USEL UR6, URZ, 0x1, UP1 ;  /* 0x00000001ff067887 */ /* 0x000fe20008800000 */
[----:B-1----:R-:W-:-:S13]  /*0500*/  ISETP.NE.AND P0, PT, R2, RZ, PT ;  /* 0x000000ff0200720c */ /* 0x002fda0003f05270 */
[----:B------:R-:W-:Y:S05]  /*0510*/  @P0 BRA `(.L_x_9) ;  /* 0x0000000000580947 */ /* 0x000fea0003800000 */
[----:B------:R-:W1:Y:S01]  /*0520*/  S2UR UR5, SR_CgaCtaId ;  /* 0x00000000000579c3 */ /* 0x000e620000008800 */
[----:B------:R-:W-:Y:S01]  /*0530*/  UMOV UR7, 0x400 ;  /* 0x0000040000077882 */ /* 0x000fe20000000000 */
[----:B------:R-:W-:Y:S01]  /*0540*/  UMOV UR4, 0x1 ;  /* 0x0000000100047882 */ /* 0x000fe20000000000 */
[----:B------:R-:W-:Y:S01]  /*0550*/  ELECT P0, URZ, PT ;  /* 0x0000000000ff782f */ /* 0x000fe20003800000 */
[----:B------:R-:W-:-:S04]  /*0560*/  UIADD3 UR10, UPT, UPT, -UR4, 0x100000, URZ ;  /* 0x00100000040a7890 */ /* 0x000fc8000fffe1ff */
[----:B------:R-:W-:Y:S02]  /*0570*/  USHF.L.U32 UR11, UR10, 0xb, URZ ;  /* 0x0000000b0a0b7899 */ /* 0x000fe400080006ff */
[----:B------:R-:W-:Y:S02]  /*0580*/  USHF.L.U32 UR10, UR10, 0x1, URZ ;  /* 0x000000010a0a7899 */ /* 0x000fe400080006ff */
[----:B-1----:R-:W-:Y:S01]  /*0590*/  ULEA UR5, UR5, UR7, 0x18 ;  /* 0x0000000705057291 */ /* 0x002fe2000f8ec0ff */
[----:B------:R-:W1:Y:S11]  /*05a0*/  FENCE.VIEW.ASYNC.S ;  /* 0x00000000000073c6 */ /* 0x000e760000000000 */
[----:B-1----:R1:W2:Y:S01]  /*05b0*/  SYNCS.EXCH.64 URZ, [UR5], UR10 ;  /* 0x0000000a05ff75b2 */ /* 0x0022a20008000100 */
[----:B------:R1:W3:Y:S01]  /*05c0*/  SYNCS.EXCH.64 URZ, [UR5+0x30], UR10 ;  /* 0x0000300a05ff75b2 */ /* 0x0002e20008000100 */
[----:B------:R1:W4:Y:S01]  /*05d0*/  SYNCS.EXCH.64 URZ, [UR5+0x8], UR10 ;  /* 0x0000080a05ff75b2 */ /* 0x0003220008000100 */
[----:B------:R1:W1:Y:S01]  /*05e0*/  SYNCS.EXCH.64 URZ, [UR5+0x38], UR10 ;  /* 0x0000380a05ff75b2 */ /* 0x0002620008000100 */
        /* <DEDUP_REMOVED lines=8> */
[----:B------:R-:W-:Y:S01]  /*0670*/  NOP ;  /* 0x0000000000007918 */ /* 0x000fe20000000000 */
.L_x_9:
[----:B------:R-:W2:Y:S01]  /*0680*/  SHFL.IDX PT, R2, R68, RZ, 0x1f ;  /* 0x00001fff44027589 */ /* 0x000ea200000e0000 */
[----:B------:R-:W-:Y:S01]  /*0690*/  NOP ;  /* 0x0000000000007918 */ /* 0x000fe20000000000 */
[----:B--2---:R-:W-:-:S13]  /*06a0*/  ISETP.NE.AND P0, PT, R2, 0x1, PT ;  /* 0x000000010200780c */ /* 0x004fda0003f05270 */
[----:B------:R-:W-:Y:S05]  /*06b0*/  @P0 BRA `(.L_x_10) ;  /* 0x0000000000580947 */ /* 0x000fea0003800000 */
[----:B------:R-:W2:Y:S01]  /*06c0*/  S2UR UR7, SR_CgaCtaId ;  /* 0x00000000000779c3 */ /* 0x000ea20000008800 */
[----:B------:R-:W-:Y:S01]  /*06d0*/  UMOV UR9, 0x400 ;  /* 0x0000040000097882 */ /* 0x000fe20000000000 */
[----:B-1----:R-:W-:Y:S01]  /*06e0*/  UMOV UR5, 0x20 ;  /* 0x0000002000057882 */ /* 0x002fe20000000000 */
[----:B------:R-:W-:Y:S01]  /*06f0*/  UMOV UR4, 0x80 ;  /* 0x0000008000047882 */ /* 0x000fe20000000000 */
[----:B------:R-:W-:-:S04]  /*0700*/  UIADD3 UR10, UPT, UPT, -UR5, 0x100000, URZ ;  /* 0x00100000050a7890 */ /* 0x000fc8000fffe1ff */
[----:B------:R-:W-:Y:S02]  /*0710*/  USHF.L.U32 UR11, UR10, 0xb, URZ ;  /* 0x0000000b0a0b7899 */ /* 0x000fe400080006ff */
[----:B------:R-:W-:Y:S02]  /*0720*/  USHF.L.U32 UR10, UR10, 0x1, URZ ;  /* 0x000000010a0a7899 */ /* 0x000fe400080006ff */
[----:B------:R-:W-:-:S04]  /*0730*/  UIADD3 UR4, UPT, UPT, -UR4, 0x100000, URZ ;  /* 0x0010000004047890 */ /* 0x000fc8000fffe1ff */
[----:B------:R-:W-:Y:S02]  /*0740*/  USHF.L.U32 UR5, UR4, 0xb, URZ ;  /* 0x0000000b04057899 */ /* 0x000fe400080006ff */
[----:B------:R-:W-:Y:S01]  /*0750*/  USHF.L.U32 UR4, UR4, 0x1, URZ ;  /* 0x0000000104047899 */ /* 0x000fe200080006ff */
[----:B------:R-:W-:Y:S01]  /*0760*/  ELECT P0, URZ, PT ;  /* 0x0000000000ff782f */ /* 0x000fe20003800000 */
[----:B--2---:R-:W-:Y:S01]  /*0770*/  ULEA UR7, UR7, UR9, 0x18 ;  /* 0x0000000907077291 */ /* 0x004fe2000f8ec0ff */
[----:B------:R-:W1:Y:S11]  /*0780*/  FENCE.VIEW.ASYNC.S ;  /* 0x00000000000073c6 */ /* 0x000e760000000000 */
[----:B-1----:R2:W1:Y:S01]  /*0790*/  SYNCS.EXCH.64 URZ, [UR7+0x60], UR10 ;  /* 0x0000600a07ff75b2 */ /* 0x0024620008000100 */
[----:B------:R2:W1:Y:S01]  /*07a0*/  SYNCS.EXCH.64 URZ, [UR7+0x80], UR4 ;  /* 0x0000800407ff75b2 */ /* 0x0004620008000100 */
[----:B------:R2:W1:Y:S01]  /*07b0*/  SYNCS.EXCH.64 URZ, [UR7+0x68], UR10 ;  /* 0x0000680a07ff75b2 */ /* 0x0004620008000100 */
[----:B------:R2:W1:Y:S01]  /*07c0*/  SYNCS.EXCH.64 URZ, [UR7+0x88], UR4 ;  /* 0x0000880407ff75b2 */ /* 0x0004620008000100 */
[----:B------:R2:W1:Y:S01]  /*07d0*/  SYNCS.EXCH.64 URZ, [UR7+0x70], UR10 ;  /* 0x0000700a07ff75b2 */ /* 0x0004620008000100 */
[----:B------:R2:W1:Y:S01]  /*07e0*/  SYNCS.EXCH.64 URZ, [UR7+0x90], UR4 ;  /* 0x0000900407ff75b2 */ /* 0x0004620008000100 */
[----:B------:R2:W1:Y:S01]  /*07f0*/  SYNCS.EXCH.64 URZ, [UR7+0x78], UR10 ;  /* 0x0000780a07ff75b2 */ /* 0x0004620008000100 */
[----:B------:R2:W1:Y:S02]  /*0800*/  SYNCS.EXCH.64 URZ, [UR7+0x98], UR4 ;  /* 0x0000980407ff75b2 */ /* 0x0004640008000100 */
[----:B--2---:R-:W-:Y:S01]  /*0810*/  NOP ;  /* 0x0000000000007918 */ /* 0x004fe20000000000 */
.L_x_10:
[----:B------:R-:W2:Y:S01]  /*0820*/  SHFL.IDX PT, R2, R68, RZ, 0x1f ;  /* 0x00001fff44027589 */ /* 0x000ea200000e0000 */
[----:B------:R-:W-:Y:S01]  /*0830*/  NOP ;  /* 0x0000000000007918 */ /* 0x000fe20000000000 */
[----:B--2---:R-:W-:-:S13]  /*0840*/  ISETP.NE.AND P0, PT, R2, 0x3, PT ;  /* 0x000000030200780c */ /* 0x004fda0003f05270 */
[----:B------:R-:W-:Y:S05]  /*0850*/  @P0 BRA `(.L_x_11) ;  /* 0x0000000000300947 */ /* 0x000fea0003800000 */
[----:B-1----:R-:W1:Y:S01]  /*0860*/  S2UR UR5, SR_CgaCtaId ;  /* 0x00000000000579c3 */ /* 0x002e620000008800 */
        /* <DEDUP_REMOVED lines=8> */
[----:B-1----:R2:W1:Y:S01]  /*08f0*/  SYNCS.EXCH.64 URZ, [UR5+0xa0], UR10 ;  /* 0x0000a00a05ff75b2 */ /* 0x0024620008000100 */
[----:B------:R2:W1:Y:S02]  /*0900*/  SYNCS.EXCH.64 URZ, [UR5+0xa8], UR10 ;  /* 0x0000a80a05ff75b2 */ /* 0x0004640008000100 */
[----:B--2---:R-:W-:Y:S01]  /*0910*/  NOP ;  /* 0x0000000000007918 */ /* 0x004fe20000000000 */
.L_x_11:
[----:B------:R-:W2:Y:S01]  /*0920*/  SHFL.IDX PT, R2, R68, RZ, 0x1f ;  /* 0x00001fff44027589 */ /* 0x000ea200000e0000 */
[----:B------:R-:W-:Y:S01]  /*0930*/  NOP ;  /* 0x0000000000007918 */ /* 0x000fe20000000000 */
[----:B--2---:R-:W-:-:S13]  /*0940*/  ISETP.NE.AND P0, PT, R2, 0x4, PT ;  /* 0x000000040200780c */ /* 0x004fda0003f05270 */
[----:B------:R-:W-:Y:S05]  /*0950*/  @P0 BRA `(.L_x_12) ;  /* 0x00000000004c0947 */ /* 0x000fea0003800000 */
[----:B-1----:R-:W1:Y:S01]  /*0960*/  S2UR UR5, SR_CgaCtaId ;  /* 0x00000000000579c3 */ /* 0x002e620000008800 */
[----:B------:R-:W-:Y:S01]  /*0970*/  UMOV UR9, 0x100 ;  /* 0x0000010000097882 */ /* 0x000fe20000000000 */
[----:B------:R-:W-:Y:S01]  /*0980*/  UMOV UR7, 0x400 ;  /* 0x0000040000077882 */ /* 0x000fe20000000000 */
[----:B------:R-:W-:Y:S01]  /*0990*/  USEL UR9, UR9, 0xe0, UP2 ;  /* 0x000000e009097887 */ /* 0x000fe20009000000 */
[----:B------:R-:W-:Y:S01]  /*09a0*/  UMOV UR4, 0x1 ;  /* 0x0000000100047882 */ /* 0x000fe20000000000 */
[----:B------:R-:W-:Y:S01]  /*09b0*/  ELECT P0, URZ, PT ;  /* 0x0000000000ff782f */ /* 0x000fe20003800000 */
[----:B------:R-:W-:-:S04]  /*09c0*/  UIADD3 UR10, UPT, UPT, -UR4, 0x100000, URZ ;  /* 0x00100000040a7890 */ /* 0x000fc8000fffe1ff */
[----:B------:R-:W-:Y:S02]  /*09d0*/  USHF.L.U32 UR11, UR10, 0xb, URZ ;  /* 0x0000000b0a0b7899 */ /* 0x000fe400080006ff */
[----:B------:R-:W-:Y:S02]  /*09e0*/  USHF.L.U32 UR10, UR10, 0x1, URZ ;  /* 0x000000010a0a7899 */ /* 0x000fe400080006ff */
[----:B------:R-:W-:-:S04]  /*09f0*/  UIADD3 UR12, UPT, UPT, -UR9, 0x100000, URZ ;  /* 0x00100000090c7890 */ /* 0x000fc8000fffe1ff */
[----:B------:R-:W-:Y:S02]  /*0a00*/  USHF.L.U32 UR13, UR12, 0xb, URZ ;  /* 0x0000000b0c0d7899 */ /* 0x000fe400080006ff */
[----:B------:R-:W-:Y:S02]  /*0a10*/  USHF.L.U32 UR12, UR12, 0x1, URZ ;  /* 0x000000010c0c7899 */ /* 0x000fe400080006ff */
[----:B-1----:R-:W-:Y:S01]  /*0a20*/  ULEA UR5, UR5, UR7, 0x18 ;  /* 0x0000000705057291 */ /* 0x002fe2000f8ec0ff */
[----:B------:R-:W1:Y:S11]  /*0a30*/  FENCE.VIEW.ASYNC.S ;  /* 0x00000000000073c6 */ /* 0x000e760000000000 */
[----:B-1----:R2:W1:Y:S01]  /*0a40*/  SYNCS.EXCH.64 URZ, [UR5+0xb0], UR10 ;  /* 0x0000b00a05ff75b2 */ /* 0x0024620008000100 */
[----:B------:R2:W1:Y:S01]  /*0a50*/  SYNCS.EXCH.64 URZ, [UR5+0xc0], UR12 ;  /* 0x0000c00c05ff75b2 */ /* 0x0004620008000100 */
[----:B------:R2:W1:Y:S01]  /*0a60*/  SYNCS.EXCH.64 URZ, [UR5+0xb8], UR10 ;  /* 0x0000b80a05ff75b2 */ /* 0x0004620008000100 */
[----:B------:R2:W1:Y:S02]  /*0a70*/  SYNCS.EXCH.64 URZ, [UR5+0xc8], UR12 ;  /* 0x0000c80c05ff75b2 */ /* 0x0004640008000100 */
[----:B--2---:R-:W-:Y:S01]  /*0a80*/  NOP ;  /* 0x0000000000007918 */ /* 0x004fe20000000000 */
.L_x_12:
        /* <DEDUP_REMOVED lines=26> */
.L_x_13:
        /* <DEDUP_REMOVED lines=18> */
.L_x_14:
[----:B-1----:R-:W1:Y:S01]  /*0d50*/  S2UR UR5, SR_CTAID.X ;  /* 0x00000000000579c3 */ /* 0x002e620000002500 */
[----:B------:R-:W-:-:S05]  /*0d60*/  CS2R.32 R63, SR_CgaSize ;  /* 0x00000000003f7805 */ /* 0x000fca0000008a00 */
[----:B------:R-:W-:-:S05]  /*0d70*/  IMAD R63, R63, -0xa0, RZ ;  /* 0xffffff603f3f7824 */ /* 0x000fca00078e02ff */
[----:B------:R-:W-:-:S14]  /*0d80*/  R2UR UR9, R63 ;  /* 0x000000003f0972ca */ /* 0x000fdc00000e0000 */
[----:B------:R-:W2:Y:S01]  /*0d90*/  LDCU UR9, c[0x0][UR9+0x2b0] ;  /* 0x00005600090977ac */ /* 0x000ea20008000800 */
[----:B------:R-:W-:Y:S01]  /*0da0*/  NOP ;  /* 0x0000000000007918 */ /* 0x000fe20000000000 */
[----:B------:R-:W-:-:S05]  /*0db0*/  CS2R.32 R63, SR_CgaSize ;  /* 0x00000000003f7805 */ /* 0x000fca0000008a00 */
[----:B------:R-:W-:-:S05]  /*0dc0*/  IMAD R63, R63, -0xa0, RZ ;  /* 0xffffff603f3f7824 */ /* 0x000fca00078e02ff */
[----:B------:R-:W-:-:S14]  /*0dd0*/  R2UR UR7, R63 ;  /* 0x000000003f0772ca */ /* 0x000fdc00000e0000 */
[----:B------:R-:W3:Y:S01]  /*0de0*/  LDCU UR7, c[0x0][UR7+0x2b4] ;  /* 0x00005680070777ac */ /* 0x000ee20008000800 */
[----:B------:R-:W4:Y:S08]  /*0df0*/  S2UR UR4, SR_CTAID.Y ;  /* 0x00000000000479c3 */ /* 0x000f300000002600 */
[----:B------:R-:W3:Y:S01]  /*0e00*/  LDC R10, c[0x0][0xb24] ;  /* 0x0002c900ff0a7b82 */ /* 0x000ee20000000800 */
[----:B-1----:R-:W-:-:S02]  /*0e10*/  I2FP.F32.U32 R63, UR5 ;  /* 0x00000005003f7c45 */ /* 0x002fc40008201000 */
[----:B------:R-:W-:-:S05]  /*0e20*/  CS2R.32 R3, SR_CgaSize ;  /* 0x0000000000037805 */ /* 0x000fca0000008a00 */
[----:B------:R-:W-:-:S06]  /*0e30*/  IMAD R3, R3, -0xa0, RZ ;  /* 0xffffff6003037824 */ /* 0x000fcc00078e02ff */
[----:B------:R-:W1:Y:S01]  /*0e40*/  LDC R3, c[0x0][R3+0x2a0] ;  /* 0x0000a80003037b82 */ /* 0x000e620000000800 */
[----:B------:R-:W-:Y:S01]  /*0e50*/  MOV R15, UR5 ;  /* 0x00000005000f7c02 */ /* 0x000fe20008000f00 */
[----:B--2---:R-:W-:Y:S01]  /*0e60*/  FMUL R63, R63, UR9 ;  /* 0x000000093f3f7c20 */ /* 0x004fe20008400000 */
[----:B----4-:R-:W-:Y:S02]  /*0e70*/  I2FP.F32.U32 R62, UR4 ;  /* 0x00000004003e7c45 */ /* 0x010fe40008201000 */
[----:B------:R-:W-:-:S05]  /*0e80*/  CS2R.32 R2, SR_CgaSize ;  /* 0x0000000000027805 */ /* 0x000fca0000008a00 */
[----:B------:R-:W-:-:S06]  /*0e90*/  IMAD R2, R2, -0xa0, RZ ;  /* 0xffffff6002027824 */ /* 0x000fcc00078e02ff */
[----:B------:R-:W2:Y:S01]  /*0ea0*/  LDC R2, c[0x0][R2+0x2a4] ;  /* 0x0000a90002027b82 */ /* 0x000ea20000000800 */
[----:B------:R-:W-:Y:S01]  /*0eb0*/  MOV R14, UR4 ;  /* 0x00000004000e7c02 */ /* 0x000fe20008000f00 */
[----:B------:R-:W4:Y:S01]  /*0ec0*/  F2I.U32.TRUNC.NTZ R63, R63 ;  /* 0x0000003f003f7305 */ /* 0x000f22000020f000 */
[----:B---3--:R-:W-:-:S05]  /*0ed0*/  FMUL R62, R62, UR7 ;  /* 0x000000073e3e7c20 */ /* 0x008fca0008400000 */
[----:B------:R-:W-:Y:S01]  /*0ee0*/  BAR.SYNC.DEFER_BLOCKING 0x0 ;  /* 0x0000000000007b1d */ /* 0x000fe20000010000 */
[----:B------:R-:W-:-:S05]  /*0ef0*/  ISETP.GE.AND P0, PT, R10, 0x1, PT ;  /* 0x000000010a00780c */ /* 0x000fca0003f06270 */
[----:B------:R-:W3:Y:S02]  /*0f00*/  F2I.U32.TRUNC.NTZ R62, R62 ;  /* 0x0000003e003e7305 */ /* 0x000ee4000020f000 */
[----:B------:R-:W2:Y:S01]  /*0f10*/  S2UR UR36, SR_CTAID.Z ;  /* 0x00000000002479c3 */ /* 0x000ea20000002700 */
[----:B----4-:R-:W-:-:S05]  /*0f20*/  IADD3 R63, PT, PT, -R63, RZ, RZ ;  /* 0x000000ff3f3f7210 */ /* 0x010fca0007ffe1ff */
[----:B-1----:R-:W-:Y:S01]  /*0f30*/  IMAD R63, R3, R63, UR5 ;  /* 0x00000005033f7e24 */ /* 0x002fe2000f8e023f */
[----:B---3--:R-:W-:-:S05]  /*0f40*/  IADD3 R62, PT, PT, -R62, RZ, RZ ;  /* 0x000000ff3e3e7210 */ /* 0x008fca0007ffe1ff */
[----:B--2---:R-:W-:Y:S01]  /*0f50*/  IMAD R62, R2, R62, UR4 ;  /* 0x00000004023e7e24 */ /* 0x004fe2000f8e023e */
[----:B------:R-:W-:Y:S06]  /*0f60*/  @!P0 BRA `(.L_x_15) ;  /* 0x0000000000b88947 */ /* 0x000fec0003800000 */
[----:B------:R-:W1:Y:S01]  /*0f70*/  LDC.64 R4, c[0x0][0xb18] ;  /* 0x0002c600ff047b82 */ /* 0x000e620000000a00 */
[----:B------:R-:W-:-:S07]  /*0f80*/  ISETP.NE.AND P0, PT, R10, 0x1, PT ;  /* 0x000000010a00780c */ /* 0x000fce0003f05270 */
[----:B------:R-:W2:Y:S08]  /*0f90*/  LDC R9, c[0x0][0xb0c] ;  /* 0x0002c300ff097b82 */ /* 0x000eb00000000800 */
[----:B------:R-:W3:Y:S08]  /*0fa0*/  LDC R12, c[0x0][0x370] ;  /* 0x0000dc00ff0c7b82 */ /* 0x000ef00000000800 */
[----:B------:R-:W4:Y:S01]  /*0fb0*/  LDC R11, c[0x0][0x374] ;  /* 0x0000dd00ff0b7b82 */ /* 0x000f220000000800 */
[----:B-1----:R-:W-:-:S07]  /*0fc0*/  ISETP.NE.AND P1, PT, R4, 0x1, PT ;  /* 0x000000010400780c */ /* 0x002fce0003f25270 */
[----:B------:R-:W3:Y:S01]  /*0fd0*/  LDC.64 R6, c[0x0][0xb10] ;  /* 0x0002c400ff067b82 */ /* 0x000ee20000000a00 */
[----:B--2---:R-:W-:-:S07]  /*0fe0*/  ISETP.NE.AND P2, PT, R9, 0x1, PT ;  /* 0x000000010900780c */ /* 0x004fce0003f45270 */
[----:B------:R-:W1:Y:S08]  /*0ff0*/  LDC R8, c[0x0][0xb20] ;  /* 0x0002c800ff087b82 */ /* 0x000e700000000800 */
[----:B------:R-:W2:Y:S01]  /*1000*/  LDC.64 R2, c[0x0][0xb28] ;  /* 0x0002ca00ff027b82 */ /* 0x000ea20000000a00 */
[----:B----4-:R-:W-:-:S04]  /*1010*/  IMAD.HI.U32 R13, R11, R5, RZ ;  /* 0x000000050b0d7227 */ /* 0x010fc800078e00ff */
[----:B------:R-:W-:-:S04]  /*1020*/  IMAD.HI.U32 R5, R14, R5, RZ ;  /* 0x000000050e057227 */ /* 0x000fc800078e00ff */
[----:B---3--:R-:W-:-:S05]  /*1030*/  IMAD.HI.U32 R16, R12, R6, RZ ;  /* 0x000000060c107227 */ /* 0x008fca00078e00ff */
[-C--:B------:R-:W-:Y:S01]  /*1040*/  @P2 SHF.R.U32.HI R12, RZ, R7.reuse, R16 ;  /* 0x00000007ff0c2219 */ /* 0x080fe20000011610 */
[----:B------:R-:W-:Y:S01]  /*1050*/  IMAD.HI.U32 R16, R15, R6, RZ ;  /* 0x000000060f107227 */ /* 0x000fe200078e00ff */
[-C--:B-1----:R-:W-:Y:S02]  /*1060*/  @P1 SHF.R.U32.HI R11, RZ, R8.reuse, R13 ;  /* 0x00000008ff0b1219 */ /* 0x082fe4000001160d */
[----:B------:R-:W-:Y:S02]  /*1070*/  SHF.R.U32.HI R5, RZ, R8, R5 ;  /* 0x00000008ff057219 */ /* 0x000fe40000011605 */
[----:B------:R-:W-:Y:S02]  /*1080*/  SHF.R.U32.HI R16, RZ, R7, R16 ;  /* 0x00000007ff107219 */ /* 0x000fe40000011610 */
[----:B------:R-:W-:Y:S01]  /*1090*/  SEL R5, R14, R5, !P1 ;  /* 0x000000050e057207 */ /* 0x000fe20004800000 */
[----:B--2---:R-:W-:Y:S01]  /*10a0*/  IMAD.HI.U32 R13, R11, R2, RZ ;  /* 0x000000020b0d7227 */ /* 0x004fe200078e00ff */
[----:B------:R-:W-:-:S03]  /*10b0*/  SEL R16, R15, R16, !P2 ;  /* 0x000000100f107207 */ /* 0x000fc60005000000 */
[----:B------:R-:W-:Y:S01]  /*10c0*/  IMAD.HI.U32 R6, R12, R2, RZ ;  /* 0x000000020c067227 */ /* 0x000fe200078e00ff */
[----:B------:R-:W-:-:S04]  /*10d0*/  @P0 SHF.R.U32.HI R11, RZ, R3, R13 ;  /* 0x00000003ff0b0219 */ /* 0x000fc8000001160d */
[----:B------:R-:W-:Y:S01]  /*10e0*/  @P0 SHF.R.U32.HI R12, RZ, R3, R6 ;  /* 0x00000003ff0c0219 */ /* 0x000fe20000011606 */
[----:B------:R-:W-:-:S04]  /*10f0*/  IMAD R11, R11, R10, RZ ;  /* 0x0000000a0b0b7224 */ /* 0x000fc800078e02ff */
[----:B------:R-:W-:Y:S01]  /*1100*/  IMAD R6, R12, R10, RZ ;  /* 0x0000000a0c067224 */ /* 0x000fe200078e02ff */
[----:B------:R-:W-:-:S04]  /*1110*/  ISETP.GE.AND P1, PT, R5, R11, PT ;  /* 0x0000000b0500720c */ /* 0x000fc80003f26270 */
[----:B------:R-:W-:Y:S01]  /*1120*/  ISETP.GE.OR P1, PT, R16, R6, P1 ;  /* 0x000000061000720c */ /* 0x000fe20000f26670 */
[----:B------:R-:W-:-:S05]  /*1130*/  IMAD.HI.U32 R6, R5, R2, RZ ;  /* 0x0000000205067227 */ /* 0x000fca00078e00ff */
[----:B------:R-:W-:-:S04]  /*1140*/  SHF.R.U32.HI R6, RZ, R3, R6 ;  /* 0x00000003ff067219 */ /* 0x000fc80000011606 */
[----:B------:R-:W-:-:S03]  /*1150*/  SEL R6, R5, R6, !P0 ;  /* 0x0000000605067207 */ /* 0x000fc60004000000 */
[----:B------:R-:W-:Y:S01]  /*1160*/  @!P1 IMAD.HI.U32 R7, R16, R2, RZ ;  /* 0x0000000210079227 */ /* 0x000fe200078e00ff */
[----:B------:R-:W-:-:S04]  /*1170*/  IADD3 R2, PT, PT, -R6, RZ, RZ ;  /* 0x000000ff06027210 */ /* 0x000fc80007ffe1ff */
[----:B------:R-:W-:Y:S01]  /*1180*/  @!P1 SHF.R.U32.HI R3, RZ, R3, R7 ;  /* 0x00000003ff039219 */ /* 0x000fe20000011607 */
[----:B------:R-:W-:Y:S01]  /*1190*/  IMAD R2, R10, R2, R5 ;  /* 0x000000020a027224 */ /* 0x000fe200078e0205 */
[----:B------:R-:W-:Y:S02]  /*11a0*/  IADD3 R7, PT, PT, -R5, RZ, RZ ;  /* 0x000000ff05077210 */ /* 0x000fe40007ffe1ff */
[----:B------:R-:W-:-:S03]  /*11b0*/  @!P1 SEL R3, R16, R3, !P0 ;  /* 0x0000000310039207 */ /* 0x000fc60004000000 */
[----:B------:R-:W-:Y:S02]  /*11c0*/  IMAD R7, R4, R7, R14 ;  /* 0x0000000704077224 */ /* 0x000fe400078e020e */
[--C-:B------:R-:W-:Y:S02]  /*11d0*/  @!P1 IMAD.IADD R6, R6, 0x1, -R3.reuse ;  /* 0x0000000106069824 */ /* 0x100fe400078e0a03 */
[----:B------:R-:W-:Y:S01]  /*11e0*/  @!P1 IMAD R3, R2, R12, R3 ;  /* 0x0000000c02039224 */ /* 0x000fe200078e0203 */
[----:B------:R-:W-:Y:S01]  /*11f0*/  IADD3 R2, PT, PT, -R16, RZ, RZ ;  /* 0x000000ff10027210 */ /* 0x000fe20007ffe1ff */
[----:B------:R-:W-:Y:S02]  /*1200*/  @!P1 IMAD R5, R6, R10, R16 ;  /* 0x0000000a06059224 */ /* 0x000fe400078e0210 */
[----:B------:R-:W-:Y:S02]  /*1210*/  @!P1 IMAD.MOV.U32 R16, RZ, RZ, R3 ;  /* 0x000000ffff109224 */ /* 0x000fe400078e0003 */
[----:B------:R-:W-:-:S02]  /*1220*/  IMAD R2, R9, R2, R15 ;  /* 0x0000000209027224 */ /* 0x000fc400078e020f */
[----:B------:R-:W-:Y:S02]  /*1230*/  IMAD R14, R5, R4, R7 ;  /* 0x00000004050e7224 */ /* 0x000fe400078e0207 */
[----:B------:R-:W-:Y:S02]  /*1240*/  IMAD R15, R16, R9, R2 ;  /* 0x00000009100f7224 */ /* 0x000fe400078e0202 */
.L_x_15:
[----:B------:R-:W1:Y:S01]  /*1250*/  LDCU UR4, c[0x0][0xb30] ;  /* 0x00016600ff0477ac */ /* 0x000e620008000800 */
[----:B------:R-:W2:Y:S08]  /*1260*/  S2UR UR37, SR_CgaCtaId ;  /* 0x00000000002579c3 */ /* 0x000eb00000008800 */
[----:B------:R-:W3:Y:S01]  /*1270*/  LDC R26, c[0x0][0xb24] ;  /* 0x0002c900ff1a7b82 */ /* 0x000ee20000000800 */
[----:B-1----:R-:W-:-:S09]  /*1280*/  UISETP.NE.AND UP1, UPT, UR4, 0x1, UPT ;  /* 0x000000010400788c */ /* 0x002fd2000bf25270 */
[----:B--2---:R-:W-:Y:S05]  /*1290*/  BRA.U UP1, `(.L_x_16) ;  /* 0x0000000101407547 */ /* 0x004fea000b800000 */
[----:B------:R-:W1:Y:S08]  /*12a0*/  LDC.64 R4, c[0x0][0xb10] ;  /* 0x0002c400ff047b82 */ /* 0x000e700000000a00 */
[----:B------:R-:W2:Y:S08]  /*12b0*/  LDC.64 R2, c[0x0][0xb18] ;  /* 0x0002c600ff027b82 */ /* 0x000eb00000000a00 */
[----:B------:R-:W4:Y:S08]  /*12c0*/  LDC R6, c[0x0][0xb20] ;  /* 0x0002c800ff067b82 */ /* 0x000f300000000800 */
[----:B------:R-:W3:Y:S01]  /*12d0*/  LDC R7, c[0x0][0xb0c] ;  /* 0x0002c300ff077b82 */ /* 0x000ee20000000800 */
[----:B-1----:R-:W-:-:S05]  /*12e0*/  IMAD.HI.U32 R4, R15, R4, RZ ;  /* 0x000000040f047227 */ /* 0x002fca00078e00ff */
[----:B------:R-:W-:Y:S01]  /*12f0*/  SHF.R.U32.HI R4, RZ, R5, R4 ;  /* 0x00000005ff047219 */ /* 0x000fe20000011604 */
[----:B--2---:R-:W-:Y:S01]  /*1300*/  IMAD.HI.U32 R3, R14, R3, RZ ;  /* 0x000000030e037227 */ /* 0x004fe200078e00ff */
[----:B------:R-:W-:-:S04]  /*1310*/  ISETP.NE.AND P0, PT, R2, 0x1, PT ;  /* 0x000000010200780c */ /* 0x000fc80003f05270 */
[----:B----4-:R-:W-:-:S04]  /*1320*/  SHF.R.U32.HI R3, RZ, R6, R3 ;  /* 0x00000006ff037219 */ /* 0x010fc80000011603 */
[----:B------:R-:W-:Y:S02]  /*1330*/  SEL R3, R14, R3, !P0 ;  /* 0x000000030e037207 */ /* 0x000fe40004000000 */
[----:B---3--:R-:W-:-:S04]  /*1340*/  ISETP.NE.AND P1, PT, R7, 0x1, PT ;  /* 0x000000010700780c */ /* 0x008fc80003f25270 */
[----:B------:R-:W-:-:S05]  /*1350*/  SEL R4, R15, R4, !P1 ;  /* 0x000000040f047207 */ /* 0x000fca0004800000 */
[----:B------:R-:W-:Y:S02]  /*1360*/  IMAD.IADD R5, R3, 0x1, -R4 ;  /* 0x0000000103057824 */ /* 0x000fe400078e0a04 */
[----:B------:R-:W-:Y:S02]  /*1370*/  IMAD.IADD R3, R4, 0x1, -R3 ;  /* 0x0000000104037824 */ /* 0x000fe400078e0a03 */
[----:B------:R-:W-:Y:S02]  /*1380*/  IMAD R15, R5, R7, R15 ;  /* 0x00000007050f7224 */ /* 0x000fe400078e020f */
[----:B------:R-:W-:-:S07]  /*1390*/  IMAD R14, R3, R2, R14 ;  /* 0x00000002030e7224 */ /* 0x000fce00078e020e */
.L_x_16:
[----:B------:R-:W-:Y:S01]  /*13a0*/  BAR.SYNC.DEFER_BLOCKING 0x0 ;  /* 0x0000000000007b1d */ /* 0x000fe20000010000 */
[----:B------:R-:W-:Y:S01]  /*13b0*/  UISETP.NE.AND UP1, UPT, UR8, 0x2, UPT ;  /* 0x000000020800788c */ /* 0x000fe2000bf25270 */
[----:B------:R-:W-:Y:S02]  /*13c0*/  ISETP.NE.OR P5, PT, R0, 0x2, !P5 ;  /* 0x000000020000780c */ /* 0x000fe40006fa5670 */
[----:B------:R-:W-:-:S06]  /*13d0*/  LOP3.LUT R2, R76, 0x1f, RZ, 0xc0, !PT ;  /* 0x0000001f4c027812 */ /* 0x000fcc00078ec0ff */
[----:B------:R-:W-:Y:S05]  /*13e0*/  BRA.U UP1, `(.L_x_17) ;  /* 0x00000011019c7547 */ /* 0x000fea000b800000 */
[----:B------:R-:W1:Y:S01]  /*13f0*/  LDCU UR13, c[0x0][0x38c] ;  /* 0x00007180ff0d77ac */ /* 0x000e620008000800 */
[----:B------:R-:W2:Y:S01]  /*1400*/  LDC R8, c[0x0][0x370] ;  /* 0x0000dc00ff087b82 */ /* 0x000ea20000000800 */
[----:B------:R-:W-:Y:S01]  /*1410*/  PLOP3.LUT P1, PT, PT, PT, UP2, 0x80, 0x8 ;  /* 0x000000000008781c */ /* 0x000fe20003f2f028 */
[----:B------:R-:W-:Y:S01]  /*1420*/  IMAD.MOV.U32 R17, RZ, RZ, 0x1 ;  /* 0x00000001ff117424 */ /* 0x000fe200078e00ff */
[----:B------:R-:W-:Y:S01]  /*1430*/  ISETP.EQ.OR P4, PT, R2, RZ, P5 ;  /* 0x000000ff0200720c */ /* 0x000fe20002f82670 */
[----:B------:R-:W-:Y:S01]  /*1440*/  IMAD.MOV.U32 R16, RZ, RZ, RZ ;  /* 0x000000ffff107224 */ /* 0x000fe200078e00ff */
[----:B------:R-:W-:Y:S02]  /*1450*/  PLOP3.LUT P1, PT, P1, PT, PT, 0x8, 0x80 ;  /* 0x000000000080781c */ /* 0x000fe40000f2e170 */
[----:B------:R-:W-:Y:S01]  /*1460*/  CS2R R12, SRZ ;  /* 0x00000000000c7805 */ /* 0x000fe2000001ff00 */
[----:B------:R-:W-:Y:S01]  /*1470*/  IMAD.MOV.U32 R11, RZ, RZ, 0x1 ;  /* 0x00000001ff0b7424 */ /* 0x000fe200078e00ff */
[----:B------:R-:W4:Y:S01]  /*1480*/  LDC R0, c[0x0][0x374] ;  /* 0x0000dd00ff007b82 */ /* 0x000f220000000800 */
[----:B------:R-:W2:Y:S01]  /*1490*/  LDCU.64 UR22, c[0x0][0x348] ;  /* 0x00006900ff1677ac */ /* 0x000ea20008000a00 */
[----:B------:R-:W-:Y:S01]  /*14a0*/  UMOV UR6, URZ ;  /* 0x000000ff00067c82 */ /* 0x000fe20008000000 */
[----:B-1----:R-:W-:-:S04]  /*14b0*/  UIADD3 UR5, UPT, UPT, UR13, 0x1f, URZ ;  /* 0x0000001f0d057890 */ /* 0x002fc8000fffe0ff */
[----:B------:R-:W-:-:S04]  /*14c0*/  USHF.R.S32.HI UR4, URZ, 0x1f, UR5 ;  /* 0x0000001fff047899 */ /* 0x000fc80008011405 */
[----:B------:R-:W-:-:S04]  /*14d0*/  ULEA.HI UR4, UR4, UR5, URZ, 0x5 ;  /* 0x0000000504047291 */ /* 0x000fc8000f8f28ff */
[----:B------:R-:W-:Y:S02]  /*14e0*/  USHF.R.S32.HI UR15, URZ, 0x5, UR4 ;  /* 0x00000005ff0f7899 */ /* 0x000fe40008011404 */
[----:B------:R-:W-:Y:S02]  /*14f0*/  UIADD3 UR4, UPT, UPT, UR13, -0x1, URZ ;  /* 0xffffffff0d047890 */ /* 0x000fe4000fffe0ff */
[----:B------:R-:W-:Y:S02]  /*1500*/  UISETP.LT.U32.AND UP0, UPT, UR15, 0x6, UPT ;  /* 0x000000060f00788c */ /* 0x000fe4000bf01070 */
[----:B------:R-:W-:Y:S02]  /*1510*/  UISETP.GE.U32.AND UP1, UPT, UR4, -0x3f, UPT ;  /* 0xffffffc10400788c */ /* 0x000fe4000bf26070 */
[----:B------:R-:W-:Y:S02]  /*1520*/  USEL UR14, UR15, 0x6, UP0 ;  /* 0x000000060f0e7887 */ /* 0x000fe40008000000 */
[----:B------:R-:W-:-:S02]  /*1530*/  UIADD3 UR13, UPT, UPT, UR13, 0x3e, URZ ;  /* 0x0000003e0d0d7890 */ /* 0x000fc4000fffe0ff */
[----:B------:R-:W-:Y:S02]  /*1540*/  UIADD3 UR5, UPT, UPT, UR14, -0x1, URZ ;  /* 0xffffffff0e057890 */ /* 0x000fe4000fffe0ff */
[----:B------:R-:W-:-:S03]  /*1550*/  UIADD3 UR7, UPT, UPT, UR15, -UR14, URZ ;  /* 0x8000000e0f077290 */ /* 0x000fc6000fffe0ff */
[----:B------:R-:W-:-:S04]  /*1560*/  @UP1 UIADD3 UR5, UPT, UPT, UR14, URZ, URZ ;  /* 0x000000ff0e051290 */ /* 0x000fc8000fffe0ff */
[----:B--2---:R-:W-:-:S12]  /*1570*/  UIADD3 UR5, UPT, UPT, UR5, 0x1, URZ ;  /* 0x0000000105057890 */ /* 0x004fd8000fffe0ff */
.L_x_35:
[----:B------:R-:W-:Y:S01]  /*1580*/  UISETP.NE.AND UP0, UPT, UR37, URZ, UPT ;  /* 0x000000ff2500728c */ /* 0x000fe2000bf05270 */
[----:B------:R-:W1:Y:S08]  /*1590*/  S2UR UR37, SR_CgaCtaId ;  /* 0x00000000002579c3 */ /* 0x000e700000008800 */
[----:B------:R-:W-:Y:S05]  /*15a0*/  BRA.U UP0, `(.L_x_18) ;  /* 0x0000000100347547 */ /* 0x000fea000b800000 */
[----:B------:R-:W2:Y:S01]  /*15b0*/  S2R R2, SR_CgaCtaId ;  /* 0x0000000000027919 */ /* 0x000ea20000008800 */
[----:B------:R-:W-:-:S04]  /*15c0*/  MOV R3, 0x400 ;  /* 0x0000040000037802 */ /* 0x000fc80000000f00 */
[----:B--2---:R-:W-:Y:S02]  /*15d0*/  LEA R2, R2, R3, 0x18 ;  /* 0x0000000302027211 */ /* 0x004fe400078ec0ff */
[----:B------:R-:W-:-:S03]  /*15e0*/  SHF.L.U32 R3, R11, 0x1f, RZ ;  /* 0x0000001f0b037819 */ /* 0x000fc600000006ff */
[----:B------:R-:W-:-:S04]  /*15f0*/  IMAD R2, R12, 0x8, R2 ;  /* 0x000000080c027824 */ /* 0x000fc800078e0202 */
[----:B------:R-:W2:Y:S02]  /*1600*/  SYNCS.PHASECHK.TRANS64.TRYWAIT P0, [R2+URZ+0x120], R3 ;  /* 0x00012003020075a7 */ /* 0x000ea400080011ff */
[----:B--2---:R-:W-:Y:S05]  /*1610*/  @!P0 BRA `(.L_x_19) ;  /* 0x0000008800008947 */ /* 0x004fea0003800000 */
.L_x_169:
[----:B------:R-:W-:Y:S01]  /*1620*/  VIADD R12, R12, 0x1 ;  /* 0x000000010c0c7836 */ /* 0x000fe20000000000 */
[----:B------:R2:W-:Y:S04]  /*1630*/  SYNCS.ARRIVE.TRANS64.A1T0 RZ, [R2+URZ+0x110], RZ ;  /* 0x000110ff02ff79a7 */ /* 0x0005e800081000ff */
[----:B------:R-:W-:-:S04]  /*1640*/  ISETP.NE.AND P0, PT, R12, 0x2, PT ;  /* 0x000000020c00780c */ /* 0x000fc80003f05270 */
[----:B------:R-:W-:Y:S02]  /*1650*/  SEL R12, R12, RZ, P0 ;  /* 0x000000ff0c0c7207 */ /* 0x000fe40000000000 */
[----:B--2---:R-:W-:-:S04]  /*1660*/  SEL R2, RZ, 0x1, P0 ;  /* 0x00000001ff027807 */ /* 0x004fc80000000000 */
[----:B------:R-:W-:-:S07]  /*1670*/  LOP3.LUT R11, R11, R2, RZ, 0x3c, !PT ;  /* 0x000000020b0b7212 */ /* 0x000fce00078e3cff */
.L_x_18:
[----:B------:R-:W-:Y:S01]  /*1680*/  UMOV UR4, 0x400 ;  /* 0x0000040000047882 */ /* 0x000fe20000000000 */
[----:B------:R-:W-:Y:S01]  /*1690*/  SHF.L.U32 R2, R17, 0x1f, RZ ;  /* 0x0000001f11027819 */ /* 0x000fe200000006ff */
[----:B-1----:R-:W-:Y:S01]  /*16a0*/  ULEA UR4, UR37, UR4, 0x18 ;  /* 0x0000000425047291 */ /* 0x002fe2000f8ec0ff */
[----:B------:R-:W-:Y:S01]  /*16b0*/  R2UR UR35, R15 ;  /* 0x000000000f2372ca */ /* 0x000fe200000e0000 */
[----:B------:R-:W-:Y:S01]  /*16c0*/  UISETP.GE.U32.AND UP0, UPT, UR13, 0x3f, UPT ;  /* 0x0000003f0d00788c */ /* 0x000fe2000bf06070 */
[----:B------:R-:W-:Y:S01]  /*16d0*/  R2UR UR11, R14 ;  /* 0x000000000e0b72ca */ /* 0x000fe200000e0000 */
[----:B------:R-:W-:Y:S01]  /*16e0*/  ULEA UR8, UR6, UR4, 0x3 ;  /* 0x0000000406087291 */ /* 0x000fe2000f8e18ff */
[----:B------:R-:W-:-:S08]  /*16f0*/  UMOV UR24, URZ ;  /* 0x000000ff00187c82 */ /* 0x000fd00008000000 */
[----:B------:R1:W2:Y:S01]  /*1700*/  SYNCS.PHASECHK.TRANS64.TRYWAIT P0, [UR8+0x30], R2 ;  /* 0x00003002ff0075a7 */ /* 0x0002a20008001108 */
[----:B------:R-:W-:Y:S02]  /*1710*/  USHF.L.U32 UR35, UR35, 0x7, URZ ;  /* 0x0000000723237899 */ /* 0x000fe400080006ff */
[----:B------:R-:W-:Y:S01]  /*1720*/  USHF.L.U32 UR11, UR11, 0x7, URZ ;  /* 0x000000070b0b7899 */ /* 0x000fe200080006ff */
[----:B------:R-:W-:Y:S11]  /*1730*/  BRA.U !UP0, `(.L_x_20) ;  /* 0x0000000108a47547 */ /* 0x000ff6000b800000 */
[----:B------:R-:W-:Y:S01]  /*1740*/  UMOV UR16, URZ ;  /* 0x000000ff00107c82 */ /* 0x000fe20008000000 */
[----:B------:R-:W-:-:S05]  /*1750*/  UMOV UR17, UR6 ;  /* 0x0000000600117c82 */ /* 0x000fca0008000000 */
.L_x_25:
[----:B-1----:R-:W-:Y:S01]  /*1760*/  ULEA UR33, UR17, UR4, 0x3 ;  /* 0x0000000411217291 */ /* 0x002fe2000f8e18ff */
[----:B--2---:R-:W-:Y:S01]  /*1770*/  @!P5 MOV R3, 0x8000 ;  /* 0x000080000003d802 */ /* 0x004fe20000000f00 */
[----:B--2---:R-:W-:Y:S10]  /*1780*/  @P0 BRA `(.L_x_21) ;  /* 0x00000000000c0947 */ /* 0x004ff40003800000 */
[----:B------:R-:W-:-:S04]  /*1790*/  SHF.L.U32 R4, R17, 0x1f, RZ ;  /* 0x0000001f11047819 */ /* 0x000fc800000006ff */
[----:B------:R-:W2:Y:S02]  /*17a0*/  SYNCS.PHASECHK.TRANS64.TRYWAIT P0, [UR33+0x30], R4 ;  /* 0x00003004ff0075a7 */ /* 0x000ea40008001121 */
[----:B--2---:R-:W-:Y:S05]  /*17b0*/  @!P0 BRA `(.L_x_22) ;  /* 0x0000008400ac8947 */ /* 0x004fea0003800000 */
.L_x_21:
[----:B------:R2:W-:Y:S01]  /*17c0*/  @!P5 SYNCS.ARRIVE.TRANS64 RZ, [UR33], R3 ;  /* 0x00000003ffffd9a7 */ /* 0x0005e20008000021 */
[----:B------:R-:W-:Y:S04]  /*17d0*/  BSSY.RECONVERGENT B0, `(.L_x_23) ;  /* 0x0000003000007945 */ /* 0x000fe80003800200 */
[----:B------:R-:W-:Y:S05]  /*17e0*/  @P4 BRA `(.L_x_24) ;  /* 0x0000000000044947 */ /* 0x000fea0003800000 */
[----:B------:R-:W-:Y:S05]  /*17f0*/  BPT.TRAP 0x1 ;  /* 0x000000040000795c */ /* 0x000fea0000300000 */
.L_x_24:
[----:B------:R-:W-:Y:S05]  /*1800*/  BSYNC.RECONVERGENT B0 ;  /* 0x0000000000007941 */ /* 0x000fea0003800200 */
.L_x_23:
[----:B------:R-:W-:Y:S02]  /*1810*/  UIADD3 UR6, UPT, UPT, UR17, 0x1, URZ ;  /* 0x0000000111067890 */ /* 0x000fe4000fffe0ff */
[----:B------:R-:W-:Y:S02]  /*1820*/  UIADD3 UR26, UP1, UPT, UR22, 0x80, URZ ;  /* 0x00000080161a7890 */ /* 0x000fe4000ff3e0ff */
[----:B------:R-:W-:Y:S02]  /*1830*/  UISETP.NE.AND UP0, UPT, UR6, 0x6, UPT ;  /* 0x000000060600788c */ /* 0x000fe4000bf05270 */
[----:B------:R-:W-:Y:S02]  /*1840*/  USHF.L.U32 UR34, UR16, 0x5, URZ ;  /* 0x0000000510227899 */ /* 0x000fe400080006ff */
[----:B------:R-:W-:Y:S02]  /*1850*/  USEL UR9, URZ, 0x1, UP0 ;  /* 0x00000001ff097887 */ /* 0x000fe40008000000 */
[----:B------:R-:W-:-:S02]  /*1860*/  USEL UR6, UR6, URZ, UP0 ;  /* 0x000000ff06067287 */ /* 0x000fc40008000000 */
[----:B------:R-:W-:Y:S02]  /*1870*/  UIADD3 UR20, UP0, UPT, UR22, 0x180, URZ ;  /* 0x0000018016147890 */ /* 0x000fe4000ff1e0ff */
[----:B------:R-:W-:Y:S01]  /*1880*/  ULEA UR8, UR6, UR4, 0x3 ;  /* 0x0000000406087291 */ /* 0x000fe2000f8e18ff */
[----:B------:R-:W-:Y:S01]  /*1890*/  LOP3.LUT R17, R17, UR9, RZ, 0x3c, !PT ;  /* 0x0000000911117c12 */ /* 0x000fe2000f8e3cff */
[----:B------:R-:W-:Y:S02]  /*18a0*/  UIADD3.X UR27, UPT, UPT, URZ, UR23, URZ, UP1, !UPT ;  /* 0x00000017ff1b7290 */ /* 0x000fe40008ffe4ff */
[----:B------:R-:W-:Y:S01]  /*18b0*/  UIADD3.X UR21, UPT, UPT, URZ, UR23, URZ, UP0, !UPT ;  /* 0x00000017ff157290 */ /* 0x000fe200087fe4ff */
[----:B-1----:R-:W-:Y:S01]  /*18c0*/  SHF.L.U32 R2, R17, 0x1f, RZ ;  /* 0x0000001f11027819 */ /* 0x002fe200000006ff */
[----:B------:R-:W-:Y:S01]  /*18d0*/  UMOV UR18, 0x0 ;  /* 0x0000000000127882 */ /* 0x000fe20000000000 */
[----:B------:R-:W-:Y:S01]  /*18e0*/  UMOV UR19, 0x10000000 ;  /* 0x1000000000137882 */ /* 0x000fe20000000000 */
[----:B------:R-:W-:Y:S01]  /*18f0*/  UMOV UR12, UR36 ;  /* 0x00000024000c7c82 */ /* 0x000fe20008000000 */
[----:B------:R1:W1:Y:S01]  /*1900*/  SYNCS.PHASECHK.TRANS64.TRYWAIT P0, [UR8+0x30], R2 ;  /* 0x00003002ff0075a7 */ /* 0x0002620008001108 */
[----:B------:R-:W-:Y:S01]  /*1910*/  ULEA UR8, UR17, UR4, 0xe ;  /* 0x0000000411087291 */ /* 0x000fe2000f8e70ff */
[----:B------:R-:W-:Y:S01]  /*1920*/  UMOV UR9, UR33 ;  /* 0x0000002100097c82 */ /* 0x000fe20008000000 */
[----:B------:R-:W-:-:S02]  /*1930*/  UMOV UR10, UR34 ;  /* 0x00000022000a7c82 */ /* 0x000fc40008000000 */
[----:B------:R-:W-:Y:S02]  /*1940*/  UIADD3 UR32, UPT, UPT, UR8, 0x8400, URZ ;  /* 0x0000840008207890 */ /* 0x000fe4000fffe0ff */
[----:B------:R-:W-:Y:S02]  /*1950*/  UIADD3 UR8, UPT, UPT, UR8, 0x20400, URZ ;  /* 0x0002040008087890 */ /* 0x000fe4000fffe0ff */
[----:B------:R-:W-:Y:S01]  /*1960*/  UIADD3 UR16, UPT, UPT, UR16, 0x1, URZ ;  /* 0x0000000110107890 */ /* 0x000fe2000fffe0ff */
[----:B------:R-:W-:Y:S01]  /*1970*/  UMOV UR24, UR5 ;  /* 0x0000000500187c82 */ /* 0x000fe20008000000 */
[----:B------:R-:W-:Y:S02]  /*1980*/  UMOV UR17, UR6 ;  /* 0x0000000600117c82 */ /* 0x000fe40008000000 */
[----:B------:R-:W-:Y:S01]  /*1990*/  UISETP.NE.AND UP0, UPT, UR16, UR5, UPT ;  /* 0x000000051000728c */ /* 0x000fe2000bf05270 */
[----:B------:R1:W-:Y:S02]  /*19a0*/  UTMALDG.3D [UR32], [UR26], desc[UR18] ;  /* 0x000012201a0075b4 */ /* 0x0003e40008011000 */
[----:B------:R1:W-:Y:S06]  /*19b0*/  UTMALDG.3D [UR8], [UR20], desc[UR18] ;  /* 0x00001208140075b4 */ /* 0x0003ec0008011000 */
[----:B------:R-:W-:Y:S05]  /*19c0*/  BRA.U UP0, `(.L_x_25) ;  /* 0xfffffffd00647547 */ /* 0x000fea000b83ffff */
.L_x_20:
[----:B-1----:R-:W-:Y:S01]  /*19d0*/  ULEA UR8, UR6, UR4, 0x3 ;  /* 0x0000000406087291 */ /* 0x002fe2000f8e18ff */
[----:B------:R-:W-:Y:S01]  /*19e0*/  SHF.L.U32 R2, R17, 0x1f, RZ ;  /* 0x0000001f11027819 */ /* 0x000fe200000006ff */
[----:B------:R-:W-:Y:S01]  /*19f0*/  @!P1 SYNCS.ARRIVE.TRANS64.A1T0 RZ, [UR4+0xa8], RZ ;  /* 0x0000a8ffffff99a7 */ /* 0x000fe20008100004 */
[----:B------:R-:W-:-:S06]  /*1a00*/  UISETP.GT.AND UP0, UPT, UR15, UR14, UPT ;  /* 0x0000000e0f00728c */ /* 0x000fcc000bf04270 */
[----:B--2---:R1:W2:Y:S03]  /*1a10*/  SYNCS.PHASECHK.TRANS64.TRYWAIT P0, [UR8+0x30], R2 ;  /* 0x00003002ff0075a7 */ /* 0x0042a60008001108 */
[----:B------:R-:W-:Y:S05]  /*1a20*/  BRA.U !UP0, `(.L_x_26) ;  /* 0x0000000108a87547 */ /* 0x000fea000b800000 */
[----:B------:R-:W-:Y:S01]  /*1a30*/  UIADD3 UR21, UPT, UPT, UR7, UR24, URZ ;  /* 0x0000001807157290 */ /* 0x000fe2000fffe0ff */
[----:B------:R-:W-:-:S11]  /*1a40*/  UMOV UR25, UR6 ;  /* 0x0000000600197c82 */ /* 0x000fd60008000000 */
.L_x_31:
[----:B-1----:R-:W-:Y:S01]  /*1a50*/  ULEA UR17, UR25, UR4, 0x3 ;  /* 0x0000000419117291 */ /* 0x002fe2000f8e18ff */
[----:B--2---:R-:W-:Y:S01]  /*1a60*/  @!P5 MOV R3, 0x8000 ;  /* 0x000080000003d802 */ /* 0x004fe20000000f00 */
[----:B--2---:R-:W-:Y:S10]  /*1a70*/  @P0 BRA `(.L_x_27) ;  /* 0x00000000000c0947 */ /* 0x004ff40003800000 */
[----:B------:R-:W-:-:S04]  /*1a80*/  SHF.L.U32 R4, R17, 0x1f, RZ ;  /* 0x0000001f11047819 */ /* 0x000fc800000006ff */
[----:B------:R-:W2:Y:S02]  /*1a90*/  SYNCS.PHASECHK.TRANS64.TRYWAIT P0, [UR17+0x30], R4 ;  /* 0x00003004ff0075a7 */ /* 0x000ea40008001111 */
[----:B--2---:R-:W-:Y:S05]  /*1aa0*/  @!P0 BRA `(.L_x_28) ;  /* 0x0000008400088947 */ /* 0x004fea0003800000 */
.L_x_27:
[----:B------:R2:W-:Y:S01]  /*1ab0*/  @!P5 SYNCS.ARRIVE.TRANS64 RZ, [UR17], R3 ;  /* 0x00000003ffffd9a7 */ /* 0x0005e20008000011 */
[----:B------:R-:W-:Y:S04]  /*1ac0*/  BSSY.RECONVERGENT B0, `(.L_x_29) ;  /* 0x0000003000007945 */ /* 0x000fe80003800200 */
[----:B------:R-:W-:Y:S05]  /*1ad0*/  @P4 BRA `(.L_x_30) ;  /* 0x0000000000044947 */ /* 0x000fea0003800000 */
[----:B------:R-:W-:Y:S05]  /*1ae0*/  BPT.TRAP 0x1 ;  /* 0x000000040000795c */ /* 0x000fea0000300000 */
.L_x_30:
[----:B------:R-:W-:Y:S05]  /*1af0*/  BSYNC.RECONVERGENT B0 ;  /* 0x0000000000007941 */ /* 0x000fea0003800200 */
.L_x_29:
        /* <DEDUP_REMOVED lines=20> */
[----:B------:R-:W-:Y:S01]  /*1c40*/  UIADD3 UR8, UPT, UPT, UR8, 0x20400, URZ ;  /* 0x0002040008087890 */ /* 0x000fe2000fffe0ff */
[----:B------:R-:W-:Y:S01]  /*1c50*/  UMOV UR9, UR17 ;  /* 0x0000001100097c82 */ /* 0x000fe20008000000 */
[----:B------:R-:W-:Y:S01]  /*1c60*/  UMOV UR10, UR18 ;  /* 0x00000012000a7c82 */ /* 0x000fe20008000000 */
[----:B------:R-:W-:Y:S01]  /*1c70*/  UIADD3 UR24, UPT, UPT, UR24, 0x1, URZ ;  /* 0x0000000118187890 */ /* 0x000fe2000fffe0ff */
[----:B------:R-:W-:-:S03]  /*1c80*/  UMOV UR25, UR6 ;  /* 0x0000000600197c82 */ /* 0x000fc60008000000 */
[----:B------:R1:W-:Y:S01]  /*1c90*/  UTMALDG.3D [UR16], [UR30], desc[UR26] ;  /* 0x00001a101e0075b4 */ /* 0x0003e20008011000 */
[----:B------:R-:W-:Y:S01]  /*1ca0*/  UISETP.NE.AND UP0, UPT, UR24, UR21, UPT ;  /* 0x000000151800728c */ /* 0x000fe2000bf05270 */
[----:B------:R1:W-:Y:S08]  /*1cb0*/  UTMALDG.3D [UR8], [UR28], desc[UR26] ;  /* 0x00001a081c0075b4 */ /* 0x0003f00008011000 */
[----:B------:R-:W-:Y:S05]  /*1cc0*/  BRA.U UP0, `(.L_x_31) ;  /* 0xfffffffd00607547 */ /* 0x000fea000b83ffff */
.L_x_26:
[C---:B-1----:R-:W-:Y:S01]  /*1cd0*/  LEA R2, R16.reuse, UR4, 0x3 ;  /* 0x0000000410027c11 */ /* 0x042fe2000f8e18ff */
[----:B------:R-:W-:Y:S01]  /*1ce0*/  NOP ;  /* 0x0000000000007918 */ /* 0x000fe20000000000 */
[----:B--2---:R-:W-:Y:S02]  /*1cf0*/  SHF.L.U32 R3, R13, 0x1f, RZ ;  /* 0x0000001f0d037819 */ /* 0x004fe400000006ff */
[----:B------:R-:W-:Y:S02]  /*1d00*/  LEA R4, R16, UR4, 0x4 ;  /* 0x0000000410047c11 */ /* 0x000fe4000f8e20ff */
[----:B------:R-:W1:Y:S02]  /*1d10*/  SYNCS.PHASECHK.TRANS64.TRYWAIT P0, [R2+URZ+0xb0], R3 ;  /* 0x0000b003020075a7 */ /* 0x000e6400080011ff */
[----:B-1----:R-:W-:Y:S05]  /*1d20*/  @!P0 BRA `(.L_x_32) ;  /* 0x0000008000808947 */ /* 0x002fea0003800000 */
.L_x_172:
[----:B------:R-:W2:Y:S01]  /*1d30*/  LDS.128 R4, [R4+0x140] ;  /* 0x0001400004047984 */ /* 0x000ea20000000c00 */
[----:B---3--:R-:W-:Y:S01]  /*1d40*/  ISETP.GE.AND P0, PT, R26, 0x1, PT ;  /* 0x000000011a00780c */ /* 0x008fe20003f06270 */
[----:B-1----:R-:W-:Y:S01]  /*1d50*/  VIADD R2, R2, 0xc0 ;  /* 0x000000c002027836 */ /* 0x002fe20000000000 */
[----:B------:R-:W-:Y:S01]  /*1d60*/  @!PT LDS RZ, [RZ] ;  /* 0x00000000fffff984 */ /* 0x000fe20000000800 */
[----:B------:R-:W-:Y:S01]  /*1d70*/  @!PT LDS RZ, [RZ] ;  /* 0x00000000fffff984 */ /* 0x000fe20000000800 */
[----:B------:R-:W-:Y:S01]  /*1d80*/  @!PT LDS RZ, [RZ] ;  /* 0x00000000fffff984 */ /* 0x000fe20000000800 */
[----:B------:R-:W-:Y:S01]  /*1d90*/  @!PT LDS RZ, [RZ] ;  /* 0x00000000fffff984 */ /* 0x000fe20000000800 */
[----:B------:R1:W-:Y:S06]  /*1da0*/  MEMBAR.ALL.CTA ;  /* 0x0000000000007992 */ /* 0x0003ec0000008000 */
[----:B-1----:R-:W1:Y:S01]  /*1db0*/  FENCE.VIEW.ASYNC.S ;  /* 0x00000000000073c6 */ /* 0x002e620000000000 */
[----:B------:R-:W-:-:S04]  /*1dc0*/  PRMT R2, RZ, 0x654, R2 ;  /* 0x00000654ff027816 */ /* 0x000fc80000000002 */
[----:B-1----:R1:W-:Y:S01]  /*1dd0*/  SYNCS.ARRIVE.TRANS64.RED.A1T0 RZ, [R2+URZ], RZ ;  /* 0x000000ff02ff79a7 */ /* 0x0023e200081004ff */
[----:B--2---:R-:W-:-:S13]  /*1de0*/  LOP3.LUT P2, RZ, R6, 0x1, RZ, 0xc0, !PT ;  /* 0x0000000106ff7812 */ /* 0x004fda000784c0ff */
[----:B------:R-:W-:Y:S01]  /*1df0*/  @P2 SHF.R.U32.HI R3, RZ, 0x10, R5 ;  /* 0x00000010ff032819 */ /* 0x000fe20000011605 */
[----:B------:R-:W-:Y:S01]  /*1e00*/  VOTEU.ANY UP0, P2 ;  /* 0x0000000000ff7886 */ /* 0x000fe20001000100 */
[----:B------:R-:W-:Y:S02]  /*1e10*/  @P2 MOV R10, R4 ;  /* 0x00000004000a2202 */ /* 0x000fe40000000f00 */
[----:B------:R-:W-:Y:S02]  /*1e20*/  @P2 R2UR.BROADCAST UR8, R3 ;  /* 0x00000000030822ca */ /* 0x000fe400008e0000 */
[----:B------:R-:W-:-:S11]  /*1e30*/  @P2 LOP3.LUT R9, R5, 0xffff, RZ, 0xc0, !PT ;  /* 0x0000ffff05092812 */ /* 0x000fd600078ec0ff */
[----:B------:R-:W-:Y:S01]  /*1e40*/  @UP0 UMOV UR36, UR8 ;  /* 0x0000000800240c82 */ /* 0x000fe20008000000 */
[----:B-1----:R-:W-:Y:S05]  /*1e50*/  @!P0 BRA `(.L_x_33) ;  /* 0x0000000000b88947 */ /* 0x002fea0003800000 */
[----:B------:R-:W4:Y:S01]  /*1e60*/  LDC.64 R4, c[0x0][0xb18] ;  /* 0x0002c600ff047b82 */ /* 0x000f220000000a00 */
[----:B------:R-:W-:-:S07]  /*1e70*/  ISETP.NE.AND P3, PT, R26, 0x1, PT ;  /* 0x000000011a00780c */ /* 0x000fce0003f65270 */
[----:B------:R-:W1:Y:S08]  /*1e80*/  LDC.64 R6, c[0x0][0xb10] ;  /* 0x0002c400ff067b82 */ /* 0x000e700000000a00 */
[----:B------:R-:W2:Y:S08]  /*1e90*/  LDC R14, c[0x0][0xb20] ;  /* 0x0002c800ff0e7b82 */ /* 0x000eb00000000800 */
[----:B------:R-:W3:Y:S01]  /*1ea0*/  LDC R15, c[0x0][0xb0c] ;  /* 0x0002c300ff0f7b82 */ /* 0x000ee20000000800 */
[----:B----4-:R-:W-:Y:S01]  /*1eb0*/  IMAD.HI.U32 R19, R0, R5, RZ ;  /* 0x0000000500137227 */ /* 0x010fe200078e00ff */
[----:B------:R-:W-:-:S03]  /*1ec0*/  ISETP.NE.AND P0, PT, R4, 0x1, PT ;  /* 0x000000010400780c */ /* 0x000fc60003f05270 */
[----:B------:R-:W-:-:S03]  /*1ed0*/  IMAD.HI.U32 R5, R9, R5, RZ ;  /* 0x0000000509057227 */ /* 0x000fc600078e00ff */
[----:B------:R-:W4:Y:S01]  /*1ee0*/  LDC.64 R2, c[0x0][0xb28] ;  /* 0x0002ca00ff027b82 */ /* 0x000f220000000a00 */
[----:B-1----:R-:W-:-:S04]  /*1ef0*/  IMAD.HI.U32 R20, R8, R6, RZ ;  /* 0x0000000608147227 */ /* 0x002fc800078e00ff */
[----:B------:R-:W-:Y:S01]  /*1f00*/  IMAD.HI.U32 R21, R10, R6, RZ ;  /* 0x000000060a157227 */ /* 0x000fe200078e00ff */
[----:B------:R-:W-:Y:S02]  /*1f10*/  SHF.R.U32.HI R20, RZ, R7, R20 ;  /* 0x00000007ff147219 */ /* 0x000fe40000011614 */
[-C--:B--2---:R-:W-:Y:S02]  /*1f20*/  SHF.R.U32.HI R19, RZ, R14.reuse, R19 ;  /* 0x0000000eff137219 */ /* 0x084fe40000011613 */
[----:B------:R-:W-:Y:S02]  /*1f30*/  SHF.R.U32.HI R5, RZ, R14, R5 ;  /* 0x0000000eff057219 */ /* 0x000fe40000011605 */
[----:B------:R-:W-:Y:S02]  /*1f40*/  SEL R19, R0, R19, !P0 ;  /* 0x0000001300137207 */ /* 0x000fe40004000000 */
[----:B------:R-:W-:Y:S02]  /*1f50*/  SHF.R.U32.HI R21, RZ, R7, R21 ;  /* 0x00000007ff157219 */ /* 0x000fe40000011615 */
[----:B---3--:R-:W-:-:S02]  /*1f60*/  ISETP.NE.AND P1, PT, R15, 0x1, PT ;  /* 0x000000010f00780c */ /* 0x008fc40003f25270 */
[----:B------:R-:W-:Y:S02]  /*1f70*/  SEL R5, R9, R5, !P0 ;  /* 0x0000000509057207 */ /* 0x000fe40004000000 */
[----:B------:R-:W-:Y:S02]  /*1f80*/  SEL R20, R8, R20, !P1 ;  /* 0x0000001408147207 */ /* 0x000fe40004800000 */
[----:B------:R-:W-:Y:S01]  /*1f90*/  SEL R21, R10, R21, !P1 ;  /* 0x000000150a157207 */ /* 0x000fe20004800000 */
[----:B----4-:R-:W-:-:S04]  /*1fa0*/  IMAD.HI.U32 R18, R19, R2, RZ ;  /* 0x0000000213127227 */ /* 0x010fc800078e00ff */
        /* <DEDUP_REMOVED lines=10> */
[----:B------:R-:W-:-:S04]  /*2050*/  @!P0 IMAD.HI.U32 R7, R21, R2, RZ ;  /* 0x0000000215078227 */ /* 0x000fc800078e00ff */
[----:B------:R-:W-:Y:S01]  /*2060*/  IMAD.MOV R2, RZ, RZ, -R6 ;  /* 0x000000ffff027224 */ /* 0x000fe200078e0a06 */
[----:B------:R-:W-:Y:S02]  /*2070*/  @!P0 SHF.R.U32.HI R3, RZ, R3, R7 ;  /* 0x00000003ff038219 */ /* 0x000fe40000011607 */
[----:B------:R-:W-:Y:S01]  /*2080*/  IADD3 R7, PT, PT, -R5, RZ, RZ ;  /* 0x000000ff05077210 */ /* 0x000fe20007ffe1ff */
[----:B------:R-:W-:Y:S01]  /*2090*/  IMAD R2, R26, R2, R5 ;  /* 0x000000021a027224 */ /* 0x000fe200078e0205 */
        /* <DEDUP_REMOVED lines=10> */
.L_x_33:
[----:B------:R-:W1:Y:S02]  /*2140*/  LDCU UR8, c[0x0][0xb30] ;  /* 0x00016600ff0877ac */ /* 0x000e640008000800 */
[----:B-1----:R-:W-:-:S09]  /*2150*/  UISETP.NE.AND UP0, UPT, UR8, 0x1, UPT ;  /* 0x000000010800788c */ /* 0x002fd2000bf05270 */
[----:B------:R-:W-:Y:S05]  /*2160*/  BRA.U UP0, `(.L_x_34) ;  /* 0x0000000100407547 */ /* 0x000fea000b800000 */
[----:B------:R-:W1:Y:S08]  /*2170*/  LDC.64 R4, c[0x0][0xb10] ;  /* 0x0002c400ff047b82 */ /* 0x000e700000000a00 */
[----:B------:R-:W2:Y:S08]  /*2180*/  LDC.64 R2, c[0x0][0xb18] ;  /* 0x0002c600ff027b82 */ /* 0x000eb00000000a00 */
[----:B------:R-:W3:Y:S08]  /*2190*/  LDC R6, c[0x0][0xb20] ;  /* 0x0002c800ff067b82 */ /* 0x000ef00000000800 */
[----:B------:R-:W4:Y:S01]  /*21a0*/  LDC R7, c[0x0][0xb0c] ;  /* 0x0002c300ff077b82 */ /* 0x000f220000000800 */
[----:B-1----:R-:W-:-:S05]  /*21b0*/  IMAD.HI.U32 R4, R10, R4, RZ ;  /* 0x000000040a047227 */ /* 0x002fca00078e00ff */
[----:B------:R-:W-:Y:S01]  /*21c0*/  SHF.R.U32.HI R4, RZ, R5, R4 ;  /* 0x00000005ff047219 */ /* 0x000fe20000011604 */
[----:B--2---:R-:W-:Y:S01]  /*21d0*/  IMAD.HI.U32 R3, R9, R3, RZ ;  /* 0x0000000309037227 */ /* 0x004fe200078e00ff */
[----:B------:R-:W-:-:S04]  /*21e0*/  ISETP.NE.AND P0, PT, R2, 0x1, PT ;  /* 0x000000010200780c */ /* 0x000fc80003f05270 */
[----:B---3--:R-:W-:-:S04]  /*21f0*/  SHF.R.U32.HI R3, RZ, R6, R3 ;  /* 0x00000006ff037219 */ /* 0x008fc80000011603 */
[----:B------:R-:W-:Y:S02]  /*2200*/  SEL R3, R9, R3, !P0 ;  /* 0x0000000309037207 */ /* 0x000fe40004000000 */
[----:B----4-:R-:W-:-:S04]  /*2210*/  ISETP.NE.AND P1, PT, R7, 0x1, PT ;  /* 0x000000010700780c */ /* 0x010fc80003f25270 */
[----:B------:R-:W-:-:S05]  /*2220*/  SEL R4, R10, R4, !P1 ;  /* 0x000000040a047207 */ /* 0x000fca0004800000 */
[----:B------:R-:W-:Y:S02]  /*2230*/  IMAD.IADD R5, R3, 0x1, -R4 ;  /* 0x0000000103057824 */ /* 0x000fe400078e0a04 */
[----:B------:R-:W-:Y:S02]  /*2240*/  IMAD.IADD R3, R4, 0x1, -R3 ;  /* 0x0000000104037824 */ /* 0x000fe400078e0a03 */
[----:B------:R-:W-:Y:S02]  /*2250*/  IMAD R10, R5, R7, R10 ;  /* 0x00000007050a7224 */ /* 0x000fe400078e020a */
[----:B------:R-:W-:-:S07]  /*2260*/  IMAD R9, R3, R2, R9 ;  /* 0x0000000203097224 */ /* 0x000fce00078e0209 */
.L_x_34:
[----:B------:R-:W-:Y:S01]  /*2270*/  VIADD R16, R16, 0x1 ;  /* 0x0000000110107836 */ /* 0x000fe20000000000 */
[----:B------:R-:W-:Y:S01]  /*2280*/  PLOP3.LUT P1, PT, PT, PT, PT, 0x80, 0x8 ;  /* 0x000000000008781c */ /* 0x000fe20003f2f070 */
[----:B------:R-:W-:Y:S02]  /*2290*/  IMAD.IADD R15, R10, 0x1, R63 ;  /* 0x000000010a0f7824 */ /* 0x000fe400078e023f */
[----:B------:R-:W-:Y:S01]  /*22a0*/  IMAD.IADD R14, R9, 0x1, R62 ;  /* 0x00000001090e7824 */ /* 0x000fe200078e023e */
[----:B------:R-:W-:-:S04]  /*22b0*/  ISETP.NE.AND P0, PT, R16, 0x2, PT ;  /* 0x000000021000780c */ /* 0x000fc80003f05270 */
[----:B------:R-:W-:Y:S02]  /*22c0*/  SEL R2, RZ, 0x1, P0 ;  /* 0x00000001ff027807 */ /* 0x000fe40000000000 */
[----:B------:R-:W-:Y:S02]  /*22d0*/  SEL R16, R16, RZ, P0 ;  /* 0x000000ff10107207 */ /* 0x000fe40000000000 */
[----:B------:R-:W-:Y:S01]  /*22e0*/  LOP3.LUT R13, R13, R2, RZ, 0x3c, !PT ;  /* 0x000000020d0d7212 */ /* 0x000fe200078e3cff */
[----:B------:R-:W-:Y:S06]  /*22f0*/  @P2 BRA `(.L_x_35) ;  /* 0xfffffff000a02947 */ /* 0x000fec000383ffff */
[----:B------:R-:W-:Y:S01]  /*2300*/  UIADD3 UR4, UPT, UPT, UR4, 0x30, URZ ;  /* 0x0000003004047890 */ /* 0x000fe2000fffe0ff */
[----:B------:R-:W-:-:S03]  /*2310*/  SHF.L.U32 R2, R17, 0x1f, RZ ;  /* 0x0000001f11027819 */ /* 0x000fc600000006ff */
[----:B------:R-:W-:-:S09]  /*2320*/  ULEA UR5, UR6, UR4, 0x3 ;  /* 0x0000000406057291 */ /* 0x000fd2000f8e18ff */
[----:B------:R-:W1:Y:S02]  /*2330*/  SYNCS.PHASECHK.TRANS64.TRYWAIT P0, [UR5], R2 ;  /* 0x00000002ff0075a7 */ /* 0x000e640008001105 */
[----:B-1----:R-:W-:Y:S05]  /*2340*/  @!P0 BRA `(.L_x_36) ;  /* 0x0000007c000c8947 */ /* 0x002fea0003800000 */
.L_x_174:
[----:B------:R-:W-:-:S04]  /*2350*/  UIADD3 UR6, UPT, UPT, UR6, 0x1, URZ ;  /* 0x0000000106067890 */ /* 0x000fc8000fffe0ff */
[----:B------:R-:W-:-:S04]  /*2360*/  UISETP.NE.AND UP0, UPT, UR6, 0x6, UPT ;  /* 0x000000060600788c */ /* 0x000fc8000bf05270 */
[----:B------:R-:W-:Y:S02]  /*2370*/  USEL UR7, URZ, 0x1, UP0 ;  /* 0x00000001ff077887 */ /* 0x000fe40008000000 */
[----:B------:R-:W-:-:S04]  /*2380*/  USEL UR6, UR6, URZ, UP0 ;  /* 0x000000ff06067287 */ /* 0x000fc80008000000 */
[----:B------:R-:W-:Y:S01]  /*2390*/  ULEA UR5, UR6, UR4, 0x3 ;  /* 0x0000000406057291 */ /* 0x000fe2000f8e18ff */
[----:B-1----:R-:W-:-:S04]  /*23a0*/  LOP3.LUT R2, R17, UR7, RZ, 0x3c, !PT ;  /* 0x0000000711027c12 */ /* 0x002fc8000f8e3cff */
[----:B------:R-:W-:-:S04]  /*23b0*/  SHF.L.U32 R3, R2, 0x1f, RZ ;  /* 0x0000001f02037819 */ /* 0x000fc800000006ff */
[----:B------:R-:W1:Y:S02]  /*23c0*/  SYNCS.PHASECHK.TRANS64.TRYWAIT P0, [UR5], R3 ;  /* 0x00000003ff0075a7 */ /* 0x000e640008001105 */
[----:B-1----:R-:W-:Y:S05]  /*23d0*/  @!P0 BRA `(.L_x_37) ;  /* 0x0000007c00008947 */ /* 0x002fea0003800000 */
.L_x_176:
[----:B------:R-:W-:-:S04]  /*23e0*/  UIADD3 UR6, UPT, UPT, UR6, 0x1, URZ ;  /* 0x0000000106067890 */ /* 0x000fc8000fffe0ff */
[----:B------:R-:W-:-:S04]  /*23f0*/  UISETP.NE.AND UP0, UPT, UR6, 0x6, UPT ;  /* 0x000000060600788c */ /* 0x000fc8000bf05270 */
[----:B------:R-:W-:Y:S02]  /*2400*/  USEL UR7, URZ, 0x1, UP0 ;  /* 0x00000001ff077887 */ /* 0x000fe40008000000 */
[----:B------:R-:W-:-:S04]  /*2410*/  USEL UR6, UR6, URZ, UP0 ;  /* 0x000000ff06067287 */ /* 0x000fc80008000000 */
[----:B------:R-:W-:Y:S01]  /*2420*/  ULEA UR5, UR6, UR4, 0x3 ;  /* 0x0000000406057291 */ /* 0x000fe2000f8e18ff */
[----:B------:R-:W-:-:S04]  /*2430*/  LOP3.LUT R2, R2, UR7, RZ, 0x3c, !PT ;  /* 0x0000000702027c12 */ /* 0x000fc8000f8e3cff */
[----:B-1----:R-:W-:-:S04]  /*2440*/  SHF.L.U32 R3, R2, 0x1f, RZ ;  /* 0x0000001f02037819 */ /* 0x002fc800000006ff */
[----:B------:R-:W1:Y:S02]  /*2450*/  SYNCS.PHASECHK.TRANS64.TRYWAIT P0, [UR5], R3 ;  /* 0x00000003ff0075a7 */ /* 0x000e640008001105 */
[----:B-1----:R-:W-:Y:S05]  /*2460*/  @!P0 BRA `(.L_x_38) ;  /* 0x0000007800f48947 */ /* 0x002fea0003800000 */
.L_x_178:
        /* <DEDUP_REMOVED lines=9> */
.L_x_180:
        /* <DEDUP_REMOVED lines=9> */
.L_x_182:
[----:B------:R-:W-:-:S04]  /*2590*/  UIADD3 UR6, UPT, UPT, UR6, 0x1, URZ ;  /* 0x0000000106067890 */ /* 0x000fc8000fffe0ff */
[----:B------:R-:W-:-:S04]  /*25a0*/  UISETP.NE.AND UP0, UPT, UR6, 0x6, UPT ;  /* 0x000000060600788c */ /* 0x000fc8000bf05270 */
[----:B------:R-:W-:Y:S02]  /*25b0*/  USEL UR5, URZ, 0x1, UP0 ;  /* 0x00000001ff057887 */ /* 0x000fe40008000000 */
[----:B------:R-:W-:-:S04]  /*25c0*/  USEL UR6, UR6, URZ, UP0 ;  /* 0x000000ff06067287 */ /* 0x000fc80008000000 */
[----:B------:R-:W-:Y:S01]  /*25d0*/  ULEA UR6, UR6, UR4, 0x3 ;  /* 0x0000000406067291 */ /* 0x000fe2000f8e18ff */
[----:B------:R-:W-:-:S04]  /*25e0*/  LOP3.LUT R2, R2, UR5, RZ, 0x3c, !PT ;  /* 0x0000000502027c12 */ /* 0x000fc8000f8e3cff */
[----:B------:R-:W-:Y:S01]  /*25f0*/  SHF.L.U32 R2, R2, 0x1f, RZ ;  /* 0x0000001f02027819 */ /* 0x000fe200000006ff */
[----:B-1--4-:R-:W-:-:S07]  /*2600*/  IMAD.U32 R0, RZ, RZ, UR6 ;  /* 0x00000006ff007e24 */ /* 0x012fce000f8e00ff */
.L_x_41:
[----:B-1----:R1:W2:Y:S02]  /*2610*/  SYNCS.PHASECHK.TRANS64.TRYWAIT P0, [R0+URZ], R2 ;  /* 0x00000002000075a7 */ /* 0x0022a400080011ff */
[----:B--2---:R-:W-:Y:S05]  /*2620*/  @!P0 NANOSLEEP.SYNCS 0x989680 ;  /* 0x009896800000895d */ /* 0x004fea0003900000 */
[----:B------:R-:W2:Y:S02]  /*2630*/  @!P0 SYNCS.PHASECHK.TRANS64 P0, [R0+URZ], R2 ;  /* 0x00000002000085a7 */ /* 0x000ea400080010ff */
[----:B--2---:R-:W-:Y:S05]  /*2640*/  @P0 EXIT ;  /* 0x000000000000094d */ /* 0x004fea0003800000 */
[----:B------:R-:W-:Y:S05]  /*2650*/  BRA `(.L_x_41) ;  /* 0xfffffffc00ec7947 */ /* 0x000fea000383ffff */
.L_x_17:
[----:B------:R-:W-:-:S04]  /*2660*/  UISETP.NE.AND UP1, UPT, UR37, URZ, UPT ;  /* 0x000000ff2500728c */ /* 0x000fc8000bf25270 */
[----:B------:R-:W-:-:S09]  /*2670*/  UISETP.NE.OR UP1, UPT, UR8, 0x1, UP1 ;  /* 0x000000010800788c */ /* 0x000fd20008f25670 */
[----:B------:R-:W-:Y:S05]  /*2680*/  BRA.U UP1, `(.L_x_42) ;  /* 0x0000000501487547 */ /* 0x000fea000b800000 */
[----:B------:R-:W-:Y:S01]  /*2690*/  ISETP.NE.AND P2, PT, R2, RZ, PT ;  /* 0x000000ff0200720c */ /* 0x000fe20003f45270 */
[----:B------:R-:W-:Y:S01]  /*26a0*/  IMAD.MOV.U32 R12, RZ, RZ, 0x1 ;  /* 0x00000001ff0c7424 */ /* 0x000fe200078e00ff */
[----:B------:R-:W-:Y:S02]  /*26b0*/  CS2R R10, SRZ ;  /* 0x00000000000a7805 */ /* 0x000fe4000001ff00 */
[----:B------:R-:W-:Y:S01]  /*26c0*/  CS2R R8, SRZ ;  /* 0x0000000000087805 */ /* 0x000fe2000001ff00 */
[----:B------:R-:W-:Y:S01]  /*26d0*/  UMOV UR4, 0x400 ;  /* 0x0000040000047882 */ /* 0x000fe20000000000 */
[----:B------:R-:W-:Y:S01]  /*26e0*/  UMOV UR6, URZ ;  /* 0x000000ff00067c82 */ /* 0x000fe20008000000 */
[----:B------:R-:W-:-:S12]  /*26f0*/  ULEA UR37, UR37, UR4, 0x18 ;  /* 0x0000000425257291 */ /* 0x000fd8000f8ec0ff */
.L_x_46:
[----:B------:R-:W-:Y:S02]  /*2700*/  LEA R0, R8, UR37, 0x3 ;  /* 0x0000002508007c11 */ /* 0x000fe4000f8e18ff */
[----:B------:R-:W-:-:S03]  /*2710*/  SHF.L.U32 R4, R9, 0x1f, RZ ;  /* 0x0000001f09047819 */ /* 0x000fc600000006ff */
[----:B------:R-:W-:Y:S01]  /*2720*/  VIADD R5, R0, 0x120 ;  /* 0x0000012000057836 */ /* 0x000fe20000000000 */
[----:B------:R-:W1:Y:S02]  /*2730*/  SYNCS.PHASECHK.TRANS64.TRYWAIT P0, [R0+URZ+0x110], R4 ;  /* 0x00011004000075a7 */ /* 0x000e6400080011ff */
[----:B-1----:R-:W-:Y:S05]  /*2740*/  @!P0 BRA `(.L_x_43) ;  /* 0x0000007800848947 */ /* 0x002fea0003800000 */
.L_x_183:
[----:B------:R-:W-:Y:S01]  /*2750*/  ULEA UR5, UR6, UR37, 0x3 ;  /* 0x0000002506057291 */ /* 0x000fe2000f8e18ff */
[----:B-1----:R-:W-:Y:S01]  /*2760*/  PRMT R0, RZ, 0x654, R5 ;  /* 0x00000654ff007816 */ /* 0x002fe20000000005 */
[----:B------:R-:W-:Y:S01]  /*2770*/  @!P2 IMAD.MOV.U32 R4, RZ, RZ, 0x10 ;  /* 0x00000010ff04a424 */ /* 0x000fe200078e00ff */
[----:B------:R-:W-:Y:S01]  /*2780*/  SHF.L.U32 R5, R12, 0x1f, RZ ;  /* 0x0000001f0c057819 */ /* 0x000fe200000006ff */
[----:B------:R-:W-:Y:S01]  /*2790*/  UIADD3 UR4, UPT, UPT, UR5, 0xb0, URZ ;  /* 0x000000b005047890 */ /* 0x000fe2000fffe0ff */
[----:B------:R1:W-:Y:S05]  /*27a0*/  SYNCS.ARRIVE.TRANS64.RED.A1T0 RZ, [R0+URZ], RZ ;  /* 0x000000ff00ff79a7 */ /* 0x0003ea00081004ff */
[----:B------:R-:W-:Y:S01]  /*27b0*/  IMAD.U32 R6, RZ, RZ, UR4 ;  /* 0x00000004ff067e24 */ /* 0x000fe2000f8e00ff */
[----:B------:R-:W2:Y:S04]  /*27c0*/  SYNCS.PHASECHK.TRANS64.TRYWAIT P0, [UR5+0xc0], R5 ;  /* 0x0000c005ff0075a7 */ /* 0x000ea80008001105 */
[----:B------:R-:W-:Y:S01]  /*27d0*/  PRMT R6, R2, 0x654, R6 ;  /* 0x0000065402067816 */ /* 0x000fe20000000006 */
[----:B-12---:R-:W-:Y:S06]  /*27e0*/  @!P0 BRA `(.L_x_44) ;  /* 0x0000007800708947 */ /* 0x006fec0003800000 */
.L_x_185:
[----:B------:R-:W-:Y:S01]  /*27f0*/  ULEA UR4, UR6, UR37, 0x4 ;  /* 0x0000002506047291 */ /* 0x000fe2000f8e20ff */
[----:B------:R-:W-:Y:S01]  /*2800*/  SEL R3, R6, R3, !P2 ;  /* 0x0000000306037207 */ /* 0x000fe20005000000 */
[----:B------:R-:W-:Y:S01]  /*2810*/  UIADD3 UR5, UPT, UPT, UR5, 0xb0, URZ ;  /* 0x000000b005057890 */ /* 0x000fe2000fffe0ff */
[----:B-1----:R-:W-:Y:S01]  /*2820*/  LEA R0, R11, UR37, 0x3 ;  /* 0x000000250b007c11 */ /* 0x002fe2000f8e18ff */
[----:B------:R-:W-:Y:S01]  /*2830*/  UIADD3 UR4, UPT, UPT, UR4, 0x140, URZ ;  /* 0x0000014004047890 */ /* 0x000fe2000fffe0ff */
[----:B------:R1:W-:Y:S01]  /*2840*/  @!P2 SYNCS.ARRIVE.TRANS64.RED RZ, [R3+URZ], R4 ;  /* 0x0000000403ffa9a7 */ /* 0x0003e200080004ff */
[----:B------:R-:W-:Y:S01]  /*2850*/  UIADD3 UR6, UPT, UPT, UR6, 0x1, URZ ;  /* 0x0000000106067890 */ /* 0x000fe2000fffe0ff */
[----:B------:R-:W-:-:S03]  /*2860*/  VIADD R8, R8, 0x1 ;  /* 0x0000000108087836 */ /* 0x000fc60000000000 */
[----:B------:R-:W-:Y:S02]  /*2870*/  UISETP.NE.AND UP0, UPT, UR6, 0x2, UPT ;  /* 0x000000020600788c */ /* 0x000fe4000bf05270 */
[----:B------:R-:W-:Y:S01]  /*2880*/  ISETP.NE.AND P0, PT, R8, 0x2, PT ;  /* 0x000000020800780c */ /* 0x000fe20003f05270 */
[----:B------:R-:W-:Y:S06]  /*2890*/  UGETNEXTWORKID.BROADCAST [UR4], [UR5] ;  /* 0x00000000040073ca */ /* 0x000fec0008000100 */
[----:B------:R-:W-:Y:S02]  /*28a0*/  USEL UR4, URZ, 0x1, UP0 ;  /* 0x00000001ff047887 */ /* 0x000fe40008000000 */
[----:B------:R-:W-:-:S04]  /*28b0*/  USEL UR6, UR6, URZ, UP0 ;  /* 0x000000ff06067287 */ /* 0x000fc80008000000 */
[----:B------:R-:W-:Y:S02]  /*28c0*/  LOP3.LUT R12, R12, UR4, RZ, 0x3c, !PT ;  /* 0x000000040c0c7c12 */ /* 0x000fe4000f8e3cff */
[----:B-1----:R-:W-:-:S04]  /*28d0*/  SHF.L.U32 R4, R10, 0x1f, RZ ;  /* 0x0000001f0a047819 */ /* 0x002fc800000006ff */
[----:B------:R-:W1:Y:S02]  /*28e0*/  SYNCS.PHASECHK.TRANS64.TRYWAIT P1, [R0+URZ+0xb0], R4 ;  /* 0x0000b004000075a7 */ /* 0x000e6400080211ff */
[----:B-1----:R-:W-:Y:S05]  /*28f0*/  @!P1 BRA `(.L_x_45) ;  /* 0x0000007800449947 */ /* 0x002fea0003800000 */
.L_x_186:
[C---:B-1----:R-:W-:Y:S01]  /*2900*/  LEA R4, R11.reuse, UR37, 0x4 ;  /* 0x000000250b047c11 */ /* 0x042fe2000f8e20ff */
[----:B------:R-:W-:Y:S01]  /*2910*/  VIADD R0, R0, 0xc0 ;  /* 0x000000c000007836 */ /* 0x000fe20000000000 */
[----:B------:R-:W-:Y:S01]  /*2920*/  SEL R8, R8, RZ, P0 ;  /* 0x000000ff08087207 */ /* 0x000fe20000000000 */
[----:B------:R-:W-:-:S03]  /*2930*/  VIADD R11, R11, 0x1 ;  /* 0x000000010b0b7836 */ /* 0x000fc60000000000 */
[----:B------:R-:W1:Y:S01]  /*2940*/  LDS.128 R4, [R4+0x140] ;  /* 0x0001400004047984 */ /* 0x000e620000000c00 */
[----:B------:R-:W-:Y:S02]  /*2950*/  PRMT R0, RZ, 0x654, R0 ;  /* 0x00000654ff007816 */ /* 0x000fe40000000000 */
[C---:B------:R-:W-:Y:S01]  /*2960*/  ISETP.NE.AND P1, PT, R11.reuse, 0x2, PT ;  /* 0x000000020b00780c */ /* 0x040fe20003f25270 */
[----:B------:R-:W-:Y:S01]  /*2970*/  @!PT LDS RZ, [RZ] ;  /* 0x00000000fffff984 */ /* 0x000fe20000000800 */
[----:B------:R-:W-:Y:S01]  /*2980*/  @!PT LDS RZ, [RZ] ;  /* 0x00000000fffff984 */ /* 0x000fe20000000800 */
[----:B------:R-:W-:Y:S01]  /*2990*/  @!PT LDS RZ, [RZ] ;  /* 0x00000000fffff984 */ /* 0x000fe20000000800 */
[----:B------:R-:W-:Y:S01]  /*29a0*/  @!PT LDS RZ, [RZ] ;  /* 0x00000000fffff984 */ /* 0x000fe20000000800 */
[----:B------:R2:W-:Y:S06]  /*29b0*/  MEMBAR.ALL.CTA ;  /* 0x0000000000007992 */ /* 0x0005ec0000008000 */
[----:B--2---:R-:W2:Y:S01]  /*29c0*/  FENCE.VIEW.ASYNC.S ;  /* 0x00000000000073c6 */ /* 0x004ea20000000000 */
[----:B------:R-:W-:Y:S01]  /*29d0*/  SEL R11, R11, RZ, P1 ;  /* 0x000000ff0b0b7207 */ /* 0x000fe20000800000 */
[----:B--2---:R2:W-:Y:S01]  /*29e0*/  SYNCS.ARRIVE.TRANS64.RED.A1T0 RZ, [R0+URZ], RZ ;  /* 0x000000ff00ff79a7 */ /* 0x0045e200081004ff */
[----:B-1----:R-:W-:-:S02]  /*29f0*/  LOP3.LUT P3, RZ, R6, 0x1, RZ, 0xc0, !PT ;  /* 0x0000000106ff7812 */ /* 0x002fc4000786c0ff */
[----:B------:R-:W-:-:S04]  /*2a00*/  SEL R4, RZ, 0x1, P1 ;  /* 0x00000001ff047807 */ /* 0x000fc80000800000 */
[----:B------:R-:W-:Y:S02]  /*2a10*/  LOP3.LUT R10, R10, R4, RZ, 0x3c, !PT ;  /* 0x000000040a0a7212 */ /* 0x000fe400078e3cff */
[----:B--2---:R-:W-:-:S04]  /*2a20*/  SEL R0, RZ, 0x1, P0 ;  /* 0x00000001ff007807 */ /* 0x004fc80000000000 */
[----:B------:R-:W-:Y:S01]  /*2a30*/  LOP3.LUT R9, R9, R0, RZ, 0x3c, !PT ;  /* 0x0000000009097212 */ /* 0x000fe200078e3cff */
[----:B------:R-:W-:Y:S06]  /*2a40*/  @P3 BRA `(.L_x_46) ;  /* 0xfffffffc002c3947 */ /* 0x000fec000383ffff */
[----:B------:R-:W-:Y:S01]  /*2a50*/  ULEA UR5, UR6, UR37, 0x3 ;  /* 0x0000002506057291 */ /* 0x000fe2000f8e18ff */
[----:B------:R-:W-:-:S08]  /*2a60*/  SHF.L.U32 R2, R12, 0x1f, RZ ;  /* 0x0000001f0c027819 */ /* 0x000fd000000006ff */
[----:B------:R-:W1:Y:S02]  /*2a70*/  SYNCS.PHASECHK.TRANS64 P0, [UR5+0xc0], R2 ;  /* 0x0000c002ff0075a7 */ /* 0x000e640008001005 */
[----:B-1----:R-:W-:Y:S05]  /*2a80*/  @P0 BRA `(.L_x_47) ;  /* 0x0000000000080947 */ /* 0x002fea0003800000 */
[----:B------:R-:W1:Y:S02]  /*2a90*/  SYNCS.PHASECHK.TRANS64.TRYWAIT P0, [UR5+0xc0], R2 ;  /* 0x0000c002ff0075a7 */ /* 0x000e640008001105 */
[----:B-1----:R-:W-:Y:S05]  /*2aa0*/  @!P0 BRA `(.L_x_48) ;  /* 0x0000007400ec8947 */ /* 0x002fea0003800000 */
.L_x_47:
[----:B------:R-:W-:-:S04]  /*2ab0*/  UIADD3 UR4, UPT, UPT, UR6, 0x1, URZ ;  /* 0x0000000106047890 */ /* 0x000fc8000fffe0ff */
[----:B------:R-:W-:-:S04]  /*2ac0*/  UISETP.NE.AND UP0, UPT, UR4, 0x2, UPT ;  /* 0x000000020400788c */ /* 0x000fc8000bf05270 */
[----:B------:R-:W-:Y:S02]  /*2ad0*/  USEL UR7, URZ, 0x1, UP0 ;  /* 0x00000001ff077887 */ /* 0x000fe40008000000 */
[----:B------:R-:W-:-:S04]  /*2ae0*/  USEL UR4, UR4, URZ, UP0 ;  /* 0x000000ff04047287 */ /* 0x000fc80008000000 */
[----:B------:R-:W-:Y:S01]  /*2af0*/  ULEA UR4, UR4, UR37, 0x3 ;  /* 0x0000002504047291 */ /* 0x000fe2000f8e18ff */
[----:B-1----:R-:W-:-:S04]  /*2b00*/  LOP3.LUT R2, R12, UR7, RZ, 0x3c, !PT ;  /* 0x000000070c027c12 */ /* 0x002fc8000f8e3cff */
[----:B------:R-:W-:-:S04]  /*2b10*/  SHF.L.U32 R0, R2, 0x1f, RZ ;  /* 0x0000001f02007819 */ /* 0x000fc800000006ff */
[----:B------:R-:W1:Y:S02]  /*2b20*/  SYNCS.PHASECHK.TRANS64 P0, [UR4+0xc0], R0 ;  /* 0x0000c000ff0075a7 */ /* 0x000e640008001004 */
[----:B-1----:R-:W-:Y:S05]  /*2b30*/  @P0 EXIT ;  /* 0x000000000000094d */ /* 0x002fea0003800000 */
[----:B------:R-:W-:Y:S02]  /*2b40*/  SHF.L.U32 R2, R2, 0x1f, RZ ;  /* 0x0000001f02027819 */ /* 0x000fe400000006ff */
[----:B------:R-:W-:-:S07]  /*2b50*/  MOV R0, UR4 ;  /* 0x0000000400007c02 */ /* 0x000fce0008000f00 */
.L_x_49:
[----:B-1----:R1:W2:Y:S02]  /*2b60*/  SYNCS.PHASECHK.TRANS64.TRYWAIT P0, [R0+URZ+0xc0], R2 ;  /* 0x0000c002000075a7 */ /* 0x0022a400080011ff */
[----:B--2---:R-:W-:Y:S05]  /*2b70*/  @!P0 NANOSLEEP.SYNCS 0x989680 ;  /* 0x009896800000895d */ /* 0x004fea0003900000 */
[----:B------:R-:W2:Y:S02]  /*2b80*/  @!P0 SYNCS.PHASECHK.TRANS64 P0, [R0+URZ+0xc0], R2 ;  /* 0x0000c002000085a7 */ /* 0x000ea400080010ff */
[----:B--2---:R-:W-:Y:S05]  /*2b90*/  @P0 EXIT ;  /* 0x000000000000094d */ /* 0x004fea0003800000 */
[----:B------:R-:W-:Y:S05]  /*2ba0*/  BRA `(.L_x_49) ;  /* 0xfffffffc00ec7947 */ /* 0x000fea000383ffff */
.L_x_42:
[----:B------:R-:W-:-:S09]  /*2bb0*/  UISETP.NE.AND UP1, UPT, UR8, URZ, UPT ;  /* 0x000000ff0800728c */ /* 0x000fd2000bf25270 */
[----:B------:R-:W-:Y:S05]  /*2bc0*/  BRA.U UP1, `(.L_x_50) ;  /* 0x0000000d01b47547 */ /* 0x000fea000b800000 */
[----:B------:R-:W-:Y:S01]  /*2bd0*/  UMOV UR4, 0x40 ;  /* 0x0000004000047882 */ /* 0x000fe20000000000 */
[----:B------:R-:W-:Y:S01]  /*2be0*/  NOP ;  /* 0x0000000000007918 */ /* 0x000fe20000000000 */
[----:B------:R-:W-:Y:S01]  /*2bf0*/  ULEA UR4, UR37, UR4, 0x18 ;  /* 0x0000000425047291 */ /* 0x000fe2000f8ec0ff */
[----:B------:R-:W-:Y:S02]  /*2c00*/  UMOV UR5, 0x400 ;  /* 0x0000040000057882 */ /* 0x000fe40000000000 */
[----:B------:R-:W-:-:S06]  /*2c10*/  ULEA UR37, UR37, UR5, 0x18 ;  /* 0x0000000525257291 */ /* 0x000fcc000f8ec0ff */
[----:B------:R-:W1:Y:S02]  /*2c20*/  LDS.U8 R0, [UR4+0x1c] ;  /* 0x00001c04ff007984 */ /* 0x000e640008000000 */
[----:B-1----:R-:W-:-:S13]  /*2c30*/  ISETP.NE.AND P0, PT, R0, RZ, PT ;  /* 0x000000ff0000720c */ /* 0x002fda0003f05270 */
[----:B------:R-:W-:Y:S05]  /*2c40*/  @P0 BRA `(.L_x_51) ;  /* 0x0000000000580947 */ /* 0x000fea0003800000 */
[----:B------:R-:W-:-:S13]  /*2c50*/  ELECT P0, URZ, PT ;  /* 0x0000000000ff782f */ /* 0x000fda0003800000 */
[----:B------:R-:W-:Y:S05]  /*2c60*/  @!P0 BRA `(.L_x_52) ;  /* 0x0000000000608947 */ /* 0x000fea0003800000 */
[----:B------:R-:W-:Y:S01]  /*2c70*/  UMOV UR5, 0x10 ;  /* 0x0000001000057882 */ /* 0x000fe20000000000 */
[----:B------:R-:W-:Y:S01]  /*2c80*/  HFMA2 R0, -RZ, RZ, 0, 5.9604644775390625e-08 ;  /* 0x00000001ff007431 */ /* 0x000fe200000001ff */
[----:B------:R-:W-:-:S03]  /*2c90*/  MOV R2, 0xffff ;  /* 0x0000ffff00027802 */ /* 0x000fc60000000f00 */
[----:B------:R-:W-:Y:S04]  /*2ca0*/  DEPBAR.LE SB1, 0x36 ;  /* 0x00009d800000791a */ /* 0x000fe80000000000 */
[----:B------:R-:W1:Y:S02]  /*2cb0*/  UTCATOMSWS.FIND_AND_SET.ALIGN UP0, UR5, UR5 ;  /* 0x00000005000575e3 */ /* 0x000e640008000800 */
[----:B-1----:R-:W-:Y:S01]  /*2cc0*/  MOV R3, UR5 ;  /* 0x0000000500037c02 */ /* 0x002fe20008000f00 */
[----:B------:R-:W-:Y:S06]  /*2cd0*/  BRA.U UP0, `(.L_x_53) ;  /* 0x0000000100187547 */ /* 0x000fec000b800000 */
.L_x_54:
[----:B------:R-:W-:Y:S05]  /*2ce0*/  NANOSLEEP 0x64 ;  /* 0x000000640000795d */ /* 0x000fea0003800000 */
[----:B------:R-:W-:-:S05]  /*2cf0*/  UMOV UR5, 0x10 ;  /* 0x0000001000057882 */ /* 0x000fca0000000000 */
[----:B------:R-:W-:Y:S04]  /*2d00*/  DEPBAR.LE SB1, 0x36 ;  /* 0x00009d800000791a */ /* 0x000fe80000000000 */
[----:B------:R-:W1:Y:S02]  /*2d10*/  UTCATOMSWS.FIND_AND_SET.ALIGN UP0, UR5, UR5 ;  /* 0x00000005000575e3 */ /* 0x000e640008000800 */
[----:B-1----:R-:W-:Y:S01]  /*2d20*/  MOV R3, UR5 ;  /* 0x0000000500037c02 */ /* 0x002fe20008000f00 */
[----:B------:R-:W-:Y:S05]  /*2d30*/  BRA.U !UP0, `(.L_x_54) ;  /* 0xfffffffd08e87547 */ /* 0x000fea000b83ffff */
.L_x_53:
[-C--:B------:R-:W-:Y:S02]  /*2d40*/  SHF.L.U32 R2, R2, R3.reuse, RZ ;  /* 0x0000000302027219 */ /* 0x080fe400000006ff */
[----:B------:R-:W-:Y:S01]  /*2d50*/  SHF.L.U32 R0, R0, R3, RZ ;  /* 0x0000000300007219 */ /* 0x000fe200000006ff */
[----:B------:R-:W-:Y:S02]  /*2d60*/  IMAD.SHL.U32 R3, R3, 0x20, RZ ;  /* 0x0000002003037824 */ /* 0x000fe400078e00ff */
[----:B------:R1:W-:Y:S04]  /*2d70*/  ATOMS.OR RZ, [UR4+0x14], R2 ;  /* 0x00001402ffff798c */ /* 0x0003e8000b000004 */
[----:B------:R1:W-:Y:S04]  /*2d80*/  ATOMS.OR RZ, [UR4+0x18], R0 ;  /* 0x00001800ffff798c */ /* 0x0003e8000b000004 */
[----:B------:R1:W-:Y:S01]  /*2d90*/  STS [UR37+0x160], R3 ;  /* 0x00016003ff007988 */ /* 0x0003e20008000825 */
[----:B------:R-:W-:Y:S05]  /*2da0*/  BRA `(.L_x_52) ;  /* 0x0000000000107947 */ /* 0x000fea0003800000 */
.L_x_51:
[----:B------:R-:W-:Y:S02]  /*2db0*/  MOV R0, 0xffffffff ;  /* 0xffffffff00007802 */ /* 0x000fe40000000f00 */
[----:B------:R-:W-:-:S03]  /*2dc0*/  MOV R2, 0x2df0 ;  /* 0x00002df000027802 */ /* 0x000fc60000000f00 */
[----:B------:R1:W-:Y:S04]  /*2dd0*/  STS [UR37+0x160], R0 ;  /* 0x00016000ff007988 */ /* 0x0003e80008000825 */
[----:B-1-3-5:R-:W-:Y:S05]  /*2de0*/  CALL.REL.NOINC `($__internal_1_$__cuda_sm10x_tcgen05_guardrail_trap_phase_invalid_during_alloc) ;  /* 0x0000007c00e47944 */ /* 0x02afea0003c00000 */
.L_x_52:
[----:B------:R-:W-:Y:S05]  /*2df0*/  WARPSYNC.ALL ;  /* 0x0000000000007948 */ /* 0x000fea0003800000 */
[----:B------:R-:W2:Y:S01]  /*2e00*/  S2UR UR5, SR_CgaCtaId ;  /* 0x00000000000579c3 */ /* 0x000ea20000008800 */
[----:B------:R-:W-:Y:S01]  /*2e10*/  UMOV UR4, 0x400 ;  /* 0x0000040000047882 */ /* 0x000fe20000000000 */
[----:B------:R-:W-:-:S06]  /*2e20*/  NOP ;  /* 0x0000000000007918 */ /* 0x000fcc0000000000 */
[----:B------:R-:W-:Y:S06]  /*2e30*/  BAR.ARV 0x6, 0xa0 ;  /* 0x0182800000007b1d */ /* 0x000fec0000002000 */
[----:B------:R-:W4:Y:S01]  /*2e40*/  LDCU UR7, c[0x0][0x38c] ;  /* 0x00007180ff0777ac */ /* 0x000f220008000800 */
[----:B------:R-:W-:Y:S01]  /*2e50*/  IMAD.MOV.U32 R11, RZ, RZ, 0x1 ;  /* 0x00000001ff0b7424 */ /* 0x000fe200078e00ff */
[----:B------:R-:W-:Y:S01]  /*2e60*/  CS2R R8, SRZ ;  /* 0x0000000000087805 */ /* 0x000fe2000001ff00 */
[----:B------:R-:W-:Y:S01]  /*2e70*/  IMAD.MOV.U32 R10, RZ, RZ, RZ ;  /* 0x000000ffff0a7224 */ /* 0x000fe200078e00ff */
[----:B------:R-:W3:Y:S01]  /*2e80*/  LDCU UR6, c[0x0][0x38c] ;  /* 0x00007180ff0677ac */ /* 0x000ee20008000800 */
[----:B------:R-:W-:Y:S01]  /*2e90*/  UMOV UR15, URZ ;  /* 0x000000ff000f7c82 */ /* 0x000fe20008000000 */
[----:B------:R-:W-:Y:S01]  /*2ea0*/  UMOV UR14, URZ ;  /* 0x000000ff000e7c82 */ /* 0x000fe20008000000 */
[----:B--2---:R-:W-:Y:S01]  /*2eb0*/  ULEA UR5, UR5, UR4, 0x18 ;  /* 0x0000000405057291 */ /* 0x004fe2000f8ec0ff */
[----:B------:R-:W-:Y:S01]  /*2ec0*/  UMOV UR24, 0x0 ;  /* 0x0000000000187882 */ /* 0x000fe20000000000 */
[----:B------:R-:W-:-:S02]  /*2ed0*/  UMOV UR25, 0x8200910 ;  /* 0x0820091000197882 */ /* 0x000fc40000000000 */
[----:B------:R-:W-:Y:S02]  /*2ee0*/  UIADD3 UR10, UPT, UPT, UR5, 0x8400, URZ ;  /* 0x00008400050a7890 */ /* 0x000fe4000fffe0ff */
[----:B------:R-:W-:Y:S02]  /*2ef0*/  UIADD3 UR11, UPT, UPT, UR5, 0x20400, URZ ;  /* 0x00020400050b7890 */ /* 0x000fe4000fffe0ff */
[----:B----4-:R-:W-:Y:S01]  /*2f00*/  UIADD3 UR7, UPT, UPT, UR7, 0x1f, URZ ;  /* 0x0000001f07077890 */ /* 0x010fe2000fffe0ff */
[----:B-1----:R-:W1:Y:S01]  /*2f10*/  LDS R0, [UR5+0x160] ;  /* 0x00016005ff007984 */ /* 0x002e620008000800 */
[----:B------:R-:W-:Y:S02]  /*2f20*/  USHF.R.U32.HI UR10, URZ, 0x4, UR10 ;  /* 0x00000004ff0a7899 */ /* 0x000fe4000801160a */
[----:B------:R-:W-:Y:S02]  /*2f30*/  USHF.R.S32.HI UR4, URZ, 0x1f, UR7 ;  /* 0x0000001fff047899 */ /* 0x000fe40008011407 */
[----:B------:R-:W-:-:S02]  /*2f40*/  USHF.R.U32.HI UR11, URZ, 0x4, UR11 ;  /* 0x00000004ff0b7899 */ /* 0x000fc4000801160b */
[----:B------:R-:W-:Y:S02]  /*2f50*/  ULEA.HI UR4, UR4, UR7, URZ, 0x5 ;  /* 0x0000000704047291 */ /* 0x000fe4000f8f28ff */
[----:B------:R-:W-:Y:S02]  /*2f60*/  ULOP3.LUT UR10, UR10, 0x3fff, URZ, 0xc0, !UPT ;  /* 0x00003fff0a0a7892 */ /* 0x000fe4000f8ec0ff */
[----:B------:R-:W-:Y:S02]  /*2f70*/  USHF.R.S32.HI UR4, URZ, 0x5, UR4 ;  /* 0x00000005ff047899 */ /* 0x000fe40008011404 */
[----:B------:R-:W-:Y:S02]  /*2f80*/  ULOP3.LUT UR11, UR11, 0x3fff, URZ, 0xc0, !UPT ;  /* 0x00003fff0b0b7892 */ /* 0x000fe4000f8ec0ff */
[----:B------:R-:W-:Y:S01]  /*2f90*/  UISETP.LT.AND UP0, UPT, UR4, 0x1, UPT ;  /* 0x000000010400788c */ /* 0x000fe2000bf01270 */
[----:B------:R-:W-:Y:S01]  /*2fa0*/  UMOV UR22, 0x0 ;  /* 0x0000000000167882 */ /* 0x000fe20000000000 */
[----:B------:R-:W-:-:S02]  /*2fb0*/  UMOV UR23, 0x8200910 ;  /* 0x0820091000177882 */ /* 0x000fc40000000000 */
[----:B------:R-:W-:Y:S02]  /*2fc0*/  USEL UR9, UR4, 0x1, !UP0 ;  /* 0x0000000104097887 */ /* 0x000fe4000c000000 */
[----:B------:R-:W-:Y:S02]  /*2fd0*/  ULOP3.LUT UR10, UR10, 0x10000, URZ, 0xfc, !UPT ;  /* 0x000100000a0a7892 */ /* 0x000fe4000f8efcff */
[----:B------:R-:W-:Y:S02]  /*2fe0*/  ULOP3.LUT UR11, UR11, 0x10000, URZ, 0xfc, !UPT ;  /* 0x000100000b0b7892 */ /* 0x000fe4000f8efcff */
[----:B------:R-:W-:Y:S02]  /*2ff0*/  UIADD3 UR9, UPT, UPT, -UR9, URZ, URZ ;  /* 0x000000ff09097290 */ /* 0x000fe4000fffe1ff */
[----:B---3--:R-:W-:Y:S01]  /*3000*/  UISETP.GE.AND UP3, UPT, UR6, 0x1, UPT ;  /* 0x000000010600788c */ /* 0x008fe2000bf66270 */
[----:B------:R-:W-:Y:S01]  /*3010*/  UMOV UR20, 0x0 ;  /* 0x0000000000147882 */ /* 0x000fe20000000000 */
[----:B------:R-:W-:Y:S01]  /*3020*/  UMOV UR21, 0x8200910 ;  /* 0x0820091000157882 */ /* 0x000fe20000000000 */
[----:B------:R-:W-:Y:S01]  /*3030*/  UMOV UR18, 0x0 ;  /* 0x0000000000127882 */ /* 0x000fe20000000000 */
[----:B------:R-:W-:Y:S01]  /*3040*/  UMOV UR19, 0x8200910 ;  /* 0x0820091000137882 */ /* 0x000fe20000000000 */
[----:B-1----:R-:W-:-:S15]  /*3050*/  R2UR UR16, R0 ;  /* 0x00000000001072ca */ /* 0x002fde00000e0000 */
.L_x_61:
[----:B------:R-:W-:Y:S02]  /*3060*/  LEA R0, R10, UR5, 0x3 ;  /* 0x000000050a007c11 */ /* 0x000fe4000f8e18ff */
[----:B------:R-:W-:Y:S02]  /*3070*/  SHF.L.U32 R2, R9, 0x1f, RZ ;  /* 0x0000001f09027819 */ /* 0x000fe400000006ff */
[----:B------:R-:W-:Y:S01]  /*3080*/  PLOP3.LUT P0, PT, PT, PT, UP3, 0x80, 0x8 ;  /* 0x000000000008781c */ /* 0x000fe20003f0f038 */
[----:B------:R-:W-:Y:S01]  /*3090*/  VIADD R3, R0, 0xc0 ;  /* 0x000000c000037836 */ /* 0x000fe20000000000 */
[----:B-1----:R-:W1:Y:S02]  /*30a0*/  SYNCS.PHASECHK.TRANS64.TRYWAIT P1, [R0+URZ+0xb0], R2 ;  /* 0x0000b002000075a7 */ /* 0x002e6400080211ff */
[----:B-1-3--:R-:W-:Y:S09]  /*30b0*/  @!P1 BRA `(.L_x_55) ;  /* 0x0000007000809947 */ /* 0x00aff20003800000 */
.L_x_188:
[----:B------:R-:W-:Y:S01]  /*30c0*/  LEA R4, R10, UR5, 0x4 ;  /* 0x000000050a047c11 */ /* 0x000fe2000f8e20ff */
[----:B------:R-:W-:Y:S01]  /*30d0*/  @UP3 ULEA UR6, UR14, UR5, 0x3 ;  /* 0x000000050e063291 */ /* 0x000fe2000f8e18ff */
[----:B------:R-:W-:Y:S01]  /*30e0*/  PLOP3.LUT P2, PT, PT, PT, PT, 0x80, 0x8 ;  /* 0x000000000008781c */ /* 0x000fe20003f4f070 */
[----:B------:R-:W-:Y:S01]  /*30f0*/  ULEA UR7, UR15, UR5, 0x3 ;  /* 0x000000050f077291 */ /* 0x000fe2000f8e18ff */
[----:B------:R-:W-:Y:S01]  /*3100*/  PRMT R3, RZ, 0x654, R3 ;  /* 0x00000654ff037816 */ /* 0x000fe20000000003 */
[----:B------:R-:W-:Y:S01]  /*3110*/  ULEA UR8, UR15, UR16, 0x7 ;  /* 0x000000100f087291 */ /* 0x000fe2000f8e38ff */
[----:B------:R-:W2:Y:S01]  /*3120*/  LDS.128 R4, [R4+0x140] ;  /* 0x0001400004047984 */ /* 0x000ea20000000c00 */
[----:B-1----:R-:W-:Y:S02]  /*3130*/  @P0 SHF.L.U32 R2, R8, 0x1f, RZ ;  /* 0x0000001f08020819 */ /* 0x002fe400000006ff */
[----:B------:R-:W-:Y:S01]  /*3140*/  SHF.L.U32 R0, R11, 0x1f, RZ ;  /* 0x0000001f0b007819 */ /* 0x000fe200000006ff */
[----:B------:R-:W-:Y:S01]  /*3150*/  @!PT LDS RZ, [RZ] ;  /* 0x00000000fffff984 */ /* 0x000fe20000000800 */
[----:B------:R-:W-:Y:S01]  /*3160*/  @!PT LDS RZ, [RZ] ;  /* 0x00000000fffff984 */ /* 0x000fe20000000800 */
[----:B------:R-:W-:Y:S01]  /*3170*/  @!PT LDS RZ, [RZ] ;  /* 0x00000000fffff984 */ /* 0x000fe20000000800 */
[----:B------:R-:W-:Y:S01]  /*3180*/  @!PT LDS RZ, [RZ] ;  /* 0x00000000fffff984 */ /* 0x000fe20000000800 */
[----:B------:R1:W-:Y:S06]  /*3190*/  MEMBAR.ALL.CTA ;  /* 0x0000000000007992 */ /* 0x0003ec0000008000 */
[----:B-1----:R-:W1:Y:S02]  /*31a0*/  FENCE.VIEW.ASYNC.S ;  /* 0x00000000000073c6 */ /* 0x002e640000000000 */
[----:B-1----:R1:W-:Y:S01]  /*31b0*/  SYNCS.ARRIVE.TRANS64.RED.A1T0 RZ, [R3+URZ], RZ ;  /* 0x000000ff03ff79a7 */ /* 0x0023e200081004ff */
[----:B------:R1:W3:Y:S01]  /*31c0*/  @P0 SYNCS.PHASECHK.TRANS64.TRYWAIT P2, [UR6], R2 ;  /* 0x00000002ff0005a7 */ /* 0x0002e20008041106 */
[----:B--2---:R-:W-:Y:S01]  /*31d0*/  LOP3.LUT P1, RZ, R6, 0x1, RZ, 0xc0, !PT ;  /* 0x0000000106ff7812 */ /* 0x004fe2000782c0ff */
[----:B------:R-:W2:Y:S02]  /*31e0*/  SYNCS.PHASECHK.TRANS64.TRYWAIT P0, [UR7+0xf0], R0 ;  /* 0x0000f000ff0075a7 */ /* 0x000ea40008001107 */
[----:B-123--:R-:W-:Y:S10]  /*31f0*/  @!P0 BRA `(.L_x_56) ;  /* 0x0000007000448947 */ /* 0x00eff40003800000 */
.L_x_190:
[----:B------:R-:W-:Y:S01]  /*3200*/  IADD3 R10, PT, PT, R10, 0x1, RZ ;  /* 0x000000010a0a7810 */ /* 0x000fe20007ffe0ff */
[----:B------:R-:W-:Y:S06]  /*3210*/  BRA.U !UP3, `(.L_x_57) ;  /* 0x000000010bc07547 */ /* 0x000fec000b800000 */
[----:B------:R-:W-:Y:S01]  /*3220*/  UPLOP3.LUT UP4, UPT, UPT, UPT, UPT, 0x40, 0x4 ;  /* 0x000000000004789c */ /* 0x000fe20003f8e870 */
[----:B------:R-:W-:Y:S01]  /*3230*/  UMOV UR13, UR9 ;  /* 0x00000009000d7c82 */ /* 0x000fe20008000000 */
[----:B------:R-:W-:Y:S01]  /*3240*/  UMOV UR12, UR4 ;  /* 0x00000004000c7c82 */ /* 0x000fe20008000000 */
[----:B------:R-:W-:-:S08]  /*3250*/  UMOV UR17, UR14 ;  /* 0x0000000e00117c82 */ /* 0x000fd00008000000 */
.L_x_60:
[----:B------:R-:W-:Y:S02]  /*3260*/  UIADD3 UR13, UPT, UPT, UR13, 0x1, URZ ;  /* 0x000000010d0d7890 */ /* 0x000fe4000fffe0ff */
[----:B--2---:R-:W-:Y:S02]  /*3270*/  ULEA UR6, UR17, UR5, 0x3 ;  /* 0x0000000511067291 */ /* 0x004fe4000f8e18ff */
[----:B------:R-:W-:Y:S01]  /*3280*/  UISETP.NE.AND UP0, UPT, UR13, URZ, UPT ;  /* 0x000000ff0d00728c */ /* 0x000fe2000bf05270 */
[----:B---3--:R-:W-:Y:S10]  /*3290*/  @P2 BRA `(.L_x_58) ;  /* 0x00000000000c2947 */ /* 0x008ff40003800000 */
[----:B-1----:R-:W-:Y:S04]  /*32a0*/  SHF.L.U32 R2, R8, 0x1f, RZ ;  /* 0x0000001f08027819 */ /* 0x002fe800000006ff */
[----:B------:R-:W1:Y:S02]  /*32b0*/  SYNCS.PHASECHK.TRANS64.TRYWAIT P0, [UR6], R2 ;  /* 0x00000002ff0075a7 */ /* 0x000e640008001106 */
[----:B-1----:R-:W-:Y:S05]  /*32c0*/  @!P0 BRA `(.L_x_59) ;  /* 0x0000007000288947 */ /* 0x002fea0003800000 */
.L_x_58:
[----:B------:R-:W-:Y:S01]  /*32d0*/  UISETP.NE.AND UP1, UPT, UR12, 0x1, UPT ;  /* 0x000000010c00788c */ /* 0x000fe2000bf25270 */
[----:B------:R-:W-:Y:S01]  /*32e0*/  PLOP3.LUT P2, PT, PT, PT, PT, 0x80, 0x8 ;  /* 0x000000000008781c */ /* 0x000fe20003f4f070 */
[----:B------:R-:W-:Y:S02]  /*32f0*/  UIADD3 UR14, UPT, UPT, UR17, 0x1, URZ ;  /* 0x00000001110e7890 */ /* 0x000fe4000fffe0ff */
[----:B------:R-:W-:Y:S02]  /*3300*/  ULEA UR28, UR17, UR11, 0xa ;  /* 0x0000000b111c7291 */ /* 0x000fe4000f8e50ff */
[----:B------:R-:W-:Y:S01]  /*3310*/  UISETP.NE.AND UP2, UPT, UR14, 0x6, UPT ;  /* 0x000000060e00788c */ /* 0x000fe2000bf45270 */
[----:B------:R-:W-:Y:S01]  /*3320*/  PLOP3.LUT P0, PT, PT, PT, UP1, 0x80, 0x8 ;  /* 0x000000000008781c */ /* 0x000fe20003f0f018 */
[----:B------:R-:W-:Y:S02]  /*3330*/  UIADD3 UR40, UPT, UPT, UR28, 0x2, URZ ;  /* 0x000000021c287890 */ /* 0x000fe4000fffe0ff */
[----:B------:R-:W-:Y:S02]  /*3340*/  USEL UR27, URZ, 0x1, UP2 ;  /* 0x00000001ff1b7887 */ /* 0x000fe40009000000 */
[----:B------:R-:W-:Y:S02]  /*3350*/  USEL UR14, UR14, URZ, UP2 ;  /* 0x000000ff0e0e7287 */ /* 0x000fe40009000000 */
[----:B------:R-:W-:Y:S02]  /*3360*/  UIADD3 UR36, UPT, UPT, UR28, 0x4, URZ ;  /* 0x000000041c247890 */ /* 0x000fe4000fffe0ff */
[----:B------:R-:W-:Y:S01]  /*3370*/  @UP1 ULEA UR26, UR14, UR5, 0x3 ;  /* 0x000000050e1a1291 */ /* 0x000fe2000f8e18ff */
[----:B------:R-:W-:Y:S01]  /*3380*/  LOP3.LUT R8, R8, UR27, RZ, 0x3c, !PT ;  /* 0x0000001b08087c12 */ /* 0x000fe2000f8e3cff */
[----:B------:R-:W-:Y:S02]  /*3390*/  UIADD3 UR32, UPT, UPT, UR28, 0x6, URZ ;  /* 0x000000061c207890 */ /* 0x000fe4000fffe0ff */
[----:B------:R-:W-:Y:S01]  /*33a0*/  UIADD3 UR6, UPT, UPT, UR6, 0x30, URZ ;  /* 0x0000003006067890 */ /* 0x000fe2000fffe0ff */
[----:B-1----:R-:W-:Y:S01]  /*33b0*/  @P0 SHF.L.U32 R0, R8, 0x1f, RZ ;  /* 0x0000001f08000819 */ /* 0x002fe200000006ff */
[----:B------:R-:W-:Y:S01]  /*33c0*/  UIADD3 UR12, UPT, UPT, UR12, -0x1, URZ ;  /* 0xffffffff0c0c7890 */ /* 0x000fe2000fffe0ff */
[----:B------:R-:W-:Y:S02]  /*33d0*/  UMOV UR29, 0x40004040 ;  /* 0x40004040001d7882 */ /* 0x000fe40000000000 */
[----:B------:R2:W3:Y:S01]  /*33e0*/  @P0 SYNCS.PHASECHK.TRANS64.TRYWAIT P2, [UR26], R0 ;  /* 0x00000000ff0005a7 */ /* 0x0004e2000804111a */
[----:B------:R-:W-:Y:S01]  /*33f0*/  ULEA UR26, UR17, UR10, 0xa ;  /* 0x0000000a111a7291 */ /* 0x000fe2000f8e50ff */
[----:B------:R-:W-:Y:S01]  /*3400*/  UMOV UR27, 0x40004040 ;  /* 0x40004040001b7882 */ /* 0x000fe20000000000 */
[----:B------:R-:W-:Y:S02]  /*3410*/  UMOV UR41, 0x40004040 ;  /* 0x4000404000297882 */ /* 0x000fe40000000000 */
[----:B------:R-:W-:Y:S02]  /*3420*/  UIADD3 UR38, UPT, UPT, UR26, 0x2, URZ ;  /* 0x000000021a267890 */ /* 0x000fe4000fffe0ff */
[----:B------:R-:W-:Y:S02]  /*3430*/  UIADD3 UR34, UPT, UPT, UR26, 0x4, URZ ;  /* 0x000000041a227890 */ /* 0x000fe4000fffe0ff */
[----:B------:R-:W-:Y:S01]  /*3440*/  UIADD3 UR30, UPT, UPT, UR26, 0x6, URZ ;  /* 0x000000061a1e7890 */ /* 0x000fe2000fffe0ff */
[----:B------:R2:W-:Y:S01]  /*3450*/  UTCHMMA gdesc[UR26], gdesc[UR28], tmem[UR8], tmem[UR24], idesc[UR25], UP4 ;  /* 0x00ff181c1a0075ea */ /* 0x0005e2000a000008 */
[----:B------:R-:W-:Y:S01]  /*3460*/  UPLOP3.LUT UP4, UPT, UPT, UPT, UPT, 0x80, 0x8 ;  /* 0x000000000008789c */ /* 0x000fe20003f8f070 */
[----:B------:R-:W-:Y:S01]  /*3470*/  UMOV UR39, 0x40004040 ;  /* 0x4000404000277882 */ /* 0x000fe20000000000 */
[----:B------:R-:W-:Y:S01]  /*3480*/  UMOV UR37, 0x40004040 ;  /* 0x4000404000257882 */ /* 0x000fe20000000000 */
[----:B------:R2:W-:Y:S01]  /*3490*/  UTCHMMA gdesc[UR38], gdesc[UR40], tmem[UR8], tmem[UR22], idesc[UR23], UPT ;  /* 0x00ff1628260075ea */ /* 0x0005e2000b800008 */
[----:B------:R-:W-:Y:S01]  /*34a0*/  UMOV UR35, 0x40004040 ;  /* 0x4000404000237882 */ /* 0x000fe20000000000 */
[----:B------:R-:W-:Y:S01]  /*34b0*/  UMOV UR33, 0x40004040 ;  /* 0x4000404000217882 */ /* 0x000fe20000000000 */
[----:B------:R-:W-:Y:S01]  /*34c0*/  UMOV UR31, 0x40004040 ;  /* 0x40004040001f7882 */ /* 0x000fe20000000000 */
[----:B------:R2:W-:Y:S01]  /*34d0*/  UTCHMMA gdesc[UR34], gdesc[UR36], tmem[UR8], tmem[UR20], idesc[UR21], UPT ;  /* 0x00ff1424220075ea */ /* 0x0005e2000b800008 */
[----:B------:R2:W-:Y:S01]  /*34e0*/  UTCHMMA gdesc[UR30], gdesc[UR32], tmem[UR8], tmem[UR18], idesc[UR19], UPT ;  /* 0x00ff12201e0075ea */ /* 0x0005e2000b800008 */
[----:B------:R2:W-:Y:S01]  /*34f0*/  UTCBAR [UR6], URZ ;  /* 0x000000ff060073e9 */ /* 0x0005e200080000ff */
[----:B------:R-:W-:Y:S01]  /*3500*/  UMOV UR17, UR14 ;  /* 0x0000000e00117c82 */ /* 0x000fe20008000000 */
[----:B------:R-:W-:Y:S05]  /*3510*/  BRA.U UP0, `(.L_x_60) ;  /* 0xfffffffd00507547 */ /* 0x000fea000b83ffff */
.L_x_57:
[----:B------:R-:W-:Y:S01]  /*3520*/  UIADD3 UR15, UPT, UPT, UR15, 0x1, URZ ;  /* 0x000000010f0f7890 */ /* 0x000fe2000fffe0ff */
[C---:B------:R-:W-:Y:S01]  /*3530*/  ISETP.NE.AND P0, PT, R10.reuse, 0x2, PT ;  /* 0x000000020a00780c */ /* 0x040fe20003f05270 */
[----:B------:R-:W-:Y:S02]  /*3540*/  UIADD3 UR7, UPT, UPT, UR7, 0xd0, URZ ;  /* 0x000000d007077890 */ /* 0x000fe4000fffe0ff */
[----:B------:R-:W-:Y:S01]  /*3550*/  UISETP.NE.AND UP0, UPT, UR15, 0x4, UPT ;  /* 0x000000040f00788c */ /* 0x000fe2000bf05270 */
[----:B-12---:R-:W-:Y:S02]  /*3560*/  SEL R0, RZ, 0x1, P0 ;  /* 0x00000001ff007807 */ /* 0x006fe40000000000 */
[----:B------:R-:W-:Y:S01]  /*3570*/  SEL R10, R10, RZ, P0 ;  /* 0x000000ff0a0a7207 */ /* 0x000fe20000000000 */
[----:B------:R-:W-:Y:S01]  /*3580*/  USEL UR6, URZ, 0x1, UP0 ;  /* 0x00000001ff067887 */ /* 0x000fe20008000000 */
[----:B------:R-:W-:Y:S01]  /*3590*/  LOP3.LUT R9, R9, R0, RZ, 0x3c, !PT ;  /* 0x0000000009097212 */ /* 0x000fe200078e3cff */
[----:B------:R-:W-:Y:S01]  /*35a0*/  USEL UR15, UR15, URZ, UP0 ;  /* 0x000000ff0f0f7287 */ /* 0x000fe20008000000 */
[----:B------:R1:W-:Y:S03]  /*35b0*/  UTCBAR [UR7], URZ ;  /* 0x000000ff070073e9 */ /* 0x0003e600080000ff */
[----:B------:R-:W-:Y:S01]  /*35c0*/  LOP3.LUT R11, R11, UR6, RZ, 0x3c, !PT ;  /* 0x000000060b0b7c12 */ /* 0x000fe2000f8e3cff */
[----:B------:R-:W-:Y:S07]  /*35d0*/  @P1 BRA `(.L_x_61) ;  /* 0xfffffff800a01947 */ /* 0x000fee000383ffff */
[----:B------:R-:W2:Y:S01]  /*35e0*/  S2UR UR4, SR_CgaCtaId ;  /* 0x00000000000479c3 */ /* 0x000ea20000008800 */
[----:B------:R-:W-:Y:S01]  /*35f0*/  ELECT P0, URZ, PT ;  /* 0x0000000000ff782f */ /* 0x000fe20003800000 */
[----:B------:R-:W-:Y:S01]  /*3600*/  IMAD.MOV.U32 R0, RZ, RZ, 0x1 ;  /* 0x00000001ff007424 */ /* 0x000fe200078e00ff */
[----:B------:R-:W-:Y:S01]  /*3610*/  UIADD3 UR5, UPT, UPT, UR5, 0xf0, URZ ;  /* 0x000000f005057890 */ /* 0x000fe2000fffe0ff */
[----:B------:R-:W-:Y:S01]  /*3620*/  SHF.L.U32 R2, R11, 0x1f, RZ ;  /* 0x0000001f0b027819 */ /* 0x000fe200000006ff */
[----:B------:R-:W-:-:S03]  /*3630*/  UMOV UR6, 0x40 ;  /* 0x0000004000067882 */ /* 0x000fc60000000000 */
[----:B------:R-:W-:Y:S01]  /*3640*/  UVIRTCOUNT.DEALLOC.SMPOOL 0x80 ;  /* 0x000000800000784c */ /* 0x000fe20000000000 */
[----:B--2---:R-:W-:Y:S02]  /*3650*/  ULEA UR4, UR4, UR6, 0x18 ;  /* 0x0000000604047291 */ /* 0x004fe4000f8ec0ff */
[----:B------:R-:W-:-:S07]  /*3660*/  ULEA UR6, UR15, UR5, 0x3 ;  /* 0x000000050f067291 */ /* 0x000fce000f8e18ff */
[----:B------:R2:W-:Y:S02]  /*3670*/  @P0 STS.U8 [UR4+0x1c], R0 ;  /* 0x00001c00ff000988 */ /* 0x0005e40008000004 */
[----:B------:R-:W4:Y:S02]  /*3680*/  SYNCS.PHASECHK.TRANS64.TRYWAIT P0, [UR6], R2 ;  /* 0x00000002ff0075a7 */ /* 0x000f240008001106 */
[----:B--2-4-:R-:W-:Y:S05]  /*3690*/  @!P0 BRA `(.L_x_62) ;  /* 0x0000006c004c8947 */ /* 0x014fea0003800000 */
.L_x_193:
[----:B-1----:R-:W-:-:S04]  /*36a0*/  UIADD3 UR7, UPT, UPT, UR15, 0x1, URZ ;  /* 0x000000010f077890 */ /* 0x002fc8000fffe0ff */
[----:B------:R-:W-:-:S04]  /*36b0*/  UISETP.NE.AND UP0, UPT, UR7, 0x4, UPT ;  /* 0x000000040700788c */ /* 0x000fc8000bf05270 */
[----:B------:R-:W-:Y:S02]  /*36c0*/  USEL UR8, URZ, 0x1, UP0 ;  /* 0x00000001ff087887 */ /* 0x000fe40008000000 */
[----:B------:R-:W-:-:S04]  /*36d0*/  USEL UR7, UR7, URZ, UP0 ;  /* 0x000000ff07077287 */ /* 0x000fc80008000000 */
[----:B------:R-:W-:Y:S01]  /*36e0*/  ULEA UR6, UR7, UR5, 0x3 ;  /* 0x0000000507067291 */ /* 0x000fe2000f8e18ff */
[----:B--2---:R-:W-:-:S04]  /*36f0*/  LOP3.LUT R2, R11, UR8, RZ, 0x3c, !PT ;  /* 0x000000080b027c12 */ /* 0x004fc8000f8e3cff */
[----:B------:R-:W-:-:S04]  /*3700*/  SHF.L.U32 R3, R2, 0x1f, RZ ;  /* 0x0000001f02037819 */ /* 0x000fc800000006ff */
[----:B------:R-:W1:Y:S02]  /*3710*/  SYNCS.PHASECHK.TRANS64.TRYWAIT P0, [UR6], R3 ;  /* 0x00000003ff0075a7 */ /* 0x000e640008001106 */
[----:B-1----:R-:W-:Y:S05]  /*3720*/  @!P0 BRA `(.L_x_63) ;  /* 0x0000006c00408947 */ /* 0x002fea0003800000 */
.L_x_195:
        /* <DEDUP_REMOVED lines=9> */
.L_x_197:
[----:B------:R-:W-:-:S04]  /*37c0*/  UIADD3 UR7, UPT, UPT, UR7, 0x1, URZ ;  /* 0x0000000107077890 */ /* 0x000fc8000fffe0ff */
[----:B------:R-:W-:-:S04]  /*37d0*/  UISETP.NE.AND UP0, UPT, UR7, 0x4, UPT ;  /* 0x000000040700788c */ /* 0x000fc8000bf05270 */
[----:B------:R-:W-:Y:S02]  /*37e0*/  USEL UR6, URZ, 0x1, UP0 ;  /* 0x00000001ff067887 */ /* 0x000fe40008000000 */
[----:B------:R-:W-:-:S04]  /*37f0*/  USEL UR7, UR7, URZ, UP0 ;  /* 0x000000ff07077287 */ /* 0x000fc80008000000 */
[----:B------:R-:W-:Y:S01]  /*3800*/  ULEA UR7, UR7, UR5, 0x3 ;  /* 0x0000000507077291 */ /* 0x000fe2000f8e18ff */
[----:B------:R-:W-:-:S04]  /*3810*/  LOP3.LUT R2, R2, UR6, RZ, 0x3c, !PT ;  /* 0x0000000602027c12 */ /* 0x000fc8000f8e3cff */
[----:B------:R-:W-:-:S04]  /*3820*/  SHF.L.U32 R2, R2, 0x1f, RZ ;  /* 0x0000001f02027819 */ /* 0x000fc800000006ff */
[----:B------:R-:W2:Y:S02]  /*3830*/  SYNCS.PHASECHK.TRANS64.TRYWAIT P0, [UR7], R2 ;  /* 0x00000002ff0075a7 */ /* 0x000ea40008001107 */
[----:B--2---:R-:W-:Y:S05]  /*3840*/  @!P0 BRA `(.L_x_65) ;  /* 0x0000006c00288947 */ /* 0x004fea0003800000 */
.L_x_199:
[----:B------:R-:W-:Y:S01]  /*3850*/  NOP ;  /* 0x0000000000007918 */ /* 0x000fe20000000000 */
[----:B-1----:R-:W1:Y:S01]  /*3860*/  LDS R0, [UR4+0x14] ;  /* 0x00001404ff007984 */ /* 0x002e620008000800 */
[----:B------:R-:W-:Y:S01]  /*3870*/  ULOP3.LUT UR6, UR16, 0xffff, URZ, 0xc0, !UPT ;  /* 0x0000ffff10067892 */ /* 0x000fe2000f8ec0ff */
[----:B------:R-:W-:Y:S01]  /*3880*/  UMOV UR8, 0xffff ;  /* 0x0000ffff00087882 */ /* 0x000fe20000000000 */
[----:B------:R-:W-:Y:S02]  /*3890*/  UMOV UR5, 0x1 ;  /* 0x0000000100057882 */ /* 0x000fe40000000000 */
[----:B------:R-:W-:-:S04]  /*38a0*/  USHF.R.U32.HI UR6, URZ, 0x5, UR6 ;  /* 0x00000005ff067899 */ /* 0x000fc80008011606 */
[----:B------:R-:W-:Y:S02]  /*38b0*/  USHF.L.U32 UR8, UR8, UR6, URZ ;  /* 0x0000000608087299 */ /* 0x000fe400080006ff */
[----:B------:R-:W-:-:S04]  /*38c0*/  USHF.L.U32 UR5, UR5, UR6, URZ ;  /* 0x0000000605057299 */ /* 0x000fc800080006ff */
[----:B-1----:R-:W-:-:S04]  /*38d0*/  LOP3.LUT R0, R0, UR8, RZ, 0xc0, !PT ;  /* 0x0000000800007c12 */ /* 0x002fc8000f8ec0ff */
[----:B------:R-:W-:-:S13]  /*38e0*/  ISETP.NE.AND P0, PT, R0, UR8, PT ;  /* 0x0000000800007c0c */ /* 0x000fda000bf05270 */
[----:B------:R-:W-:Y:S05]  /*38f0*/  @P0 BRA `(.L_x_66) ;  /* 0x0000000000580947 */ /* 0x000fea0003800000 */
[----:B------:R-:W1:Y:S02]  /*3900*/  LDS R0, [UR4+0x18] ;  /* 0x00001804ff007984 */ /* 0x000e640008000800 */
[----:B-1----:R-:W-:-:S04]  /*3910*/  LOP3.LUT R0, R0, UR5, RZ, 0xc0, !PT ;  /* 0x0000000500007c12 */ /* 0x002fc8000f8ec0ff */
[----:B------:R-:W-:-:S13]  /*3920*/  ISETP.NE.AND P0, PT, R0, UR5, PT ;  /* 0x0000000500007c0c */ /* 0x000fda000bf05270 */
[----:B------:R-:W-:Y:S05]  /*3930*/  @P0 BRA `(.L_x_67) ;  /* 0x00000000003c0947 */ /* 0x000fea0003800000 */
[----:B------:R-:W1:Y:S01]  /*3940*/  S2R R2, SR_LANEID ;  /* 0x0000000000027919 */ /* 0x000e620000000000 */
[----:B------:R-:W-:Y:S01]  /*3950*/  ULOP3.LUT UR8, URZ, UR8, URZ, 0x33, !UPT ;  /* 0x00000008ff087292 */ /* 0x000fe2000f8e33ff */
[----:B------:R-:W-:Y:S02]  /*3960*/  VOTEU.ANY UR7, UPT, PT ;  /* 0x0000000000077886 */ /* 0x000fe400038e0100 */
[----:B------:R-:W-:-:S03]  /*3970*/  UFLO.U32 UR7, UR7 ;  /* 0x00000007000772bd */ /* 0x000fc600080e0000 */
[----:B------:R-:W-:-:S04]  /*3980*/  IMAD.U32 R0, RZ, RZ, UR8 ;  /* 0x00000008ff007e24 */ /* 0x000fc8000f8e00ff */
[----:B------:R2:W4:Y:S02]  /*3990*/  REDUX UR6, R0 ;  /* 0x00000000000673c4 */ /* 0x0005240000000000 */
[----:B------:R1:W-:Y:S02]  /*39a0*/  UTCATOMSWS.AND URZ, UR8 ;  /* 0x0000000800ff79e3 */ /* 0x0003e40008000000 */
[----:B-1----:R-:W-:Y:S02]  /*39b0*/  ISETP.EQ.U32.AND P0, PT, R2, UR7, PT ;  /* 0x0000000702007c0c */ /* 0x002fe4000bf02070 */
[----:B--2---:R-:W-:Y:S02]  /*39c0*/  LOP3.LUT R0, RZ, UR5, RZ, 0x33, !PT ;  /* 0x00000005ff007c12 */ /* 0x004fe4000f8e33ff */
[----:B----4-:R-:W-:Y:S02]  /*39d0*/  MOV R2, UR6 ;  /* 0x0000000600027c02 */ /* 0x010fe40008000f00 */
[----:B------:R-:W1:Y:S07]  /*39e0*/  REDUX UR5, R0 ;  /* 0x00000000000573c4 */ /* 0x000e6e0000000000 */
[----:B------:R2:W-:Y:S01]  /*39f0*/  @P0 ATOMS.AND RZ, [UR4+0x14], R2 ;  /* 0x00001402ffff098c */ /* 0x0005e2000a800004 */
[----:B-1----:R-:W-:-:S05]  /*3a00*/  IMAD.U32 R0, RZ, RZ, UR5 ;  /* 0x00000005ff007e24 */ /* 0x002fca000f8e00ff */
[----:B------:R2:W-:Y:S01]  /*3a10*/  @P0 ATOMS.AND RZ, [UR4+0x18], R0 ;  /* 0x00001800ffff098c */ /* 0x0005e2000a800004 */
[----:B------:R-:W-:Y:S05]  /*3a20*/  BRA `(.L_x_68) ;  /* 0x0000000000147947 */ /* 0x000fea0003800000 */
.L_x_67:
[----:B------:R-:W-:Y:S02]  /*3a30*/  MOV R2, 0x3a50 ;  /* 0x00003a5000027802 */ /* 0x000fe40000000f00 */
[----:B---3-5:R-:W-:Y:S05]  /*3a40*/  CALL.REL.NOINC `($__internal_0_$__cuda_sm10x_tcgen05_guardrail_trap_col_being_dealloced_not_returned_by_alloc) ;  /* 0x0000007000c07944 */ /* 0x028fea0003c00000 */
[----:B------:R-:W-:Y:S05]  /*3a50*/  BRA `(.L_x_68) ;  /* 0x0000000000087947 */ /* 0x000fea0003800000 */
.L_x_66:
[----:B------:R-:W-:Y:S02]  /*3a60*/  MOV R2, 0x3a80 ;  /* 0x00003a8000027802 */ /* 0x000fe40000000f00 */
[----:B---3-5:R-:W-:Y:S05]  /*3a70*/  CALL.REL.NOINC `($__internal_2_$__cuda_sm10x_tcgen05_guardrail_trap_unallocated_columns_being_dealloced) ;  /* 0x0000007000cc7944 */ /* 0x028fea0003c00000 */
.L_x_68:
[----:B------:R-:W-:Y:S01]  /*3a80*/  NOP ;  /* 0x0000000000007918 */ /* 0x000fe20000000000 */
[----:B------:R-:W-:Y:S05]  /*3a90*/  EXIT ;  /* 0x000000000000794d */ /* 0x000fea0003800000 */
.L_x_50:
[----:B------:R-:W-:-:S09]  /*3aa0*/  UISETP.NE.OR UP2, UPT, UR8, 0x3, !UP2 ;  /* 0x000000030800788c */ /* 0x000fd2000d745670 */
[----:B------:R-:W-:Y:S05]  /*3ab0*/  BRA.U UP2, `(.L_x_69) ;  /* 0x0000001502707547 */ /* 0x000fea000b800000 */
[----:B------:R-:W1:Y:S01]  /*3ac0*/  LDC R0, c[0x0][0xb30] ;  /* 0x0002cc00ff007b82 */ /* 0x000e620000000800 */
[----:B------:R-:W2:Y:S01]  /*3ad0*/  LDCU.64 UR8, c[0x0][0x888] ;  /* 0x00011100ff0877ac */ /* 0x000ea20008000a00 */
[----:B------:R-:W-:Y:S01]  /*3ae0*/  CS2R R28, SRZ ;  /* 0x00000000001c7805 */ /* 0x000fe2000001ff00 */
[----:B------:R-:W-:Y:S01]  /*3af0*/  IMAD.MOV.U32 R25, RZ, RZ, 0x2000 ;  /* 0x00002000ff197424 */ /* 0x000fe200078e00ff */
[----:B------:R-:W4:Y:S04]  /*3b00*/  LDCU.64 UR4, c[0x0][0x890] ;  /* 0x00011200ff0477ac */ /* 0x000f280008000a00 */
[----:B------:R-:W3:Y:S01]  /*3b10*/  LDC R24, c[0x0][0x370] ;  /* 0x0000dc00ff187b82 */ /* 0x000ee20000000800 */
[----:B------:R-:W-:Y:S01]  /*3b20*/  UMOV UR7, 0x400 ;  /* 0x0000040000077882 */ /* 0x000fe20000000000 */
[----:B------:R-:W-:-:S02]  /*3b30*/  UPLOP3.LUT UP1, UPT, UPT, UPT, UPT, 0x40, 0x4 ;  /* 0x000000000004789c */ /* 0x000fc40003f2e870 */
[----:B------:R-:W-:-:S04]  /*3b40*/  ULEA UR7, UR37, UR7, 0x18 ;  /* 0x0000000725077291 */ /* 0x000fc8000f8ec0ff */
[----:B------:R-:W3:Y:S01]  /*3b50*/  LDC R3, c[0x0][0xb0c] ;  /* 0x0002c300ff037b82 */ /* 0x000ee20000000800 */
[----:B------:R-:W-:Y:S02]  /*3b60*/  UIADD3 UR41, UPT, UPT, UR7, 0x60, URZ ;  /* 0x0000006007297890 */ /* 0x000fe4000fffe0ff */
[----:B--2---:R-:W-:Y:S02]  /*3b70*/  UISETP.NE.U32.AND UP2, UPT, UR8, URZ, UPT ;  /* 0x000000ff0800728c */ /* 0x004fe4000bf45070 */
[----:B------:R-:W-:Y:S02]  /*3b80*/  UIADD3 UR33, UPT, UPT, UR7, 0x68, URZ ;  /* 0x0000006807217890 */ /* 0x000fe4000fffe0ff */
[----:B----4-:R-:W-:Y:S01]  /*3b90*/  UISETP.NE.U32.AND UP3, UPT, UR4, URZ, UPT ;  /* 0x000000ff0400728c */ /* 0x010fe2000bf65070 */
[----:B------:R-:W2:Y:S01]  /*3ba0*/  LDC R18, c[0x0][0xb20] ;  /* 0x0002c800ff127b82 */ /* 0x000ea20000000800 */
[----:B-1----:R-:W-:Y:S01]  /*3bb0*/  ISETP.NE.AND P1, PT, R0, 0x1, PT ;  /* 0x000000010000780c */ /* 0x002fe20003f25270 */
[----:B------:R-:W-:-:S02]  /*3bc0*/  UISETP.NE.AND.EX UP2, UPT, UR9, URZ, UPT, UP2 ;  /* 0x000000ff0900728c */ /* 0x000fc4000bf45320 */
[----:B------:R-:W-:Y:S02]  /*3bd0*/  UIADD3 UR25, UPT, UPT, UR7, 0x70, URZ ;  /* 0x0000007007197890 */ /* 0x000fe4000fffe0ff */
[----:B------:R-:W-:Y:S02]  /*3be0*/  UIADD3 UR17, UPT, UPT, UR7, 0x78, URZ ;  /* 0x0000007807117890 */ /* 0x000fe4000fffe0ff */
[----:B------:R-:W1:Y:S01]  /*3bf0*/  LDC.64 R30, c[0x0][0x348] ;  /* 0x0000d200ff1e7b82 */ /* 0x000e620000000a00 */
[----:B------:R-:W-:-:S07]  /*3c00*/  UISETP.NE.AND.EX UP3, UPT, UR5, URZ, UPT, UP3 ;  /* 0x000000ff0500728c */ /* 0x000fce000bf65330 */
[----:B------:R-:W4:Y:S08]  /*3c10*/  LDC.64 R16, c[0x0][0xb10] ;  /* 0x0002c400ff107b82 */ /* 0x000f300000000a00 */
[----:B------:R-:W1:Y:S08]  /*3c20*/  LDC.64 R6, c[0x0][0xb18] ;  /* 0x0002c600ff067b82 */ /* 0x000e700000000a00 */
[----:B------:R-:W1:Y:S08]  /*3c30*/  LDC.64 R4, c[0x0][0xb28] ;  /* 0x0002ca00ff047b82 */ /* 0x000e700000000a00 */
[----:B--23--:R-:W1:Y:S02]  /*3c40*/  LDC R19, c[0x0][0x374] ;  /* 0x0000dd00ff137b82 */ /* 0x00ce640000000800 */
.L_x_84:
[C---:B------:R-:W-:Y:S02]  /*3c50*/  LEA R0, R29.reuse, UR7, 0x3 ;  /* 0x000000071d007c11 */ /* 0x040fe4000f8e18ff */
[----:B------:R-:W-:Y:S02]  /*3c60*/  SHF.L.U32 R2, R28, 0x1f, RZ ;  /* 0x0000001f1c027819 */ /* 0x000fe400000006ff */
[----:B------:R-:W-:Y:S02]  /*3c70*/  LEA R20, R29, UR7, 0x4 ;  /* 0x000000071d147c11 */ /* 0x000fe4000f8e20ff */
[----:B--2---:R-:W2:Y:S02]  /*3c80*/  SYNCS.PHASECHK.TRANS64.TRYWAIT P0, [R0+URZ+0xb0], R2 ;  /* 0x0000b002000075a7 */ /* 0x004ea400080011ff */
[----:B--2---:R-:W-:Y:S05]  /*3c90*/  @!P0 BRA `(.L_x_70) ;  /* 0x00000068002c8947 */ /* 0x004fea0003800000 */
.L_x_200:
[----:B------:R-:W-:Y:S01]  /*3ca0*/  ISETP.GE.AND P0, PT, R26, 0x1, PT ;  /* 0x000000011a00780c */ /* 0x000fe20003f06270 */
[----:B------:R-:W3:Y:S01]  /*3cb0*/  LDS.128 R20, [R20+0x140] ;  /* 0x0001400014147984 */ /* 0x000ee20000000c00 */
[----:B--2---:R-:W-:Y:S01]  /*3cc0*/  VIADD R0, R0, 0xc0 ;  /* 0x000000c000007836 */ /* 0x004fe20000000000 */
[----:B------:R-:W-:Y:S01]  /*3cd0*/  @!PT LDS RZ, [RZ] ;  /* 0x00000000fffff984 */ /* 0x000fe20000000800 */
[----:B------:R-:W-:Y:S01]  /*3ce0*/  @!PT LDS RZ, [RZ] ;  /* 0x00000000fffff984 */ /* 0x000fe20000000800 */
[----:B------:R-:W-:Y:S01]  /*3cf0*/  @!PT LDS RZ, [RZ] ;  /* 0x00000000fffff984 */ /* 0x000fe20000000800 */
[----:B------:R-:W-:Y:S01]  /*3d00*/  @!PT LDS RZ, [RZ] ;  /* 0x00000000fffff984 */ /* 0x000fe20000000800 */
[----:B------:R2:W-:Y:S06]  /*3d10*/  MEMBAR.ALL.CTA ;  /* 0x0000000000007992 */ /* 0x0005ec0000008000 */
[----:B--2---:R-:W2:Y:S01]  /*3d20*/  FENCE.VIEW.ASYNC.S ;  /* 0x00000000000073c6 */ /* 0x004ea20000000000 */
[----:B------:R-:W-:Y:S04]  /*3d30*/  PRMT R0, RZ, 0x654, R0 ;  /* 0x00000654ff007816 */ /* 0x000fe80000000000 */
[----:B--2---:R2:W-:Y:S01]  /*3d40*/  SYNCS.ARRIVE.TRANS64.RED.A1T0 RZ, [R0+URZ], RZ ;  /* 0x000000ff00ff79a7 */ /* 0x0045e200081004ff */
[----:B---3--:R-:W-:Y:S11]  /*3d50*/  LOP3.LUT P3, RZ, R22, 0x1, RZ, 0xc0, !PT ;  /* 0x0000000116ff7812 */ /* 0x008ff6000786c0ff */
[----:B------:R-:W-:Y:S02]  /*3d60*/  @!UPT UIADD3 URZ, UPT, UPT, URZ, URZ, URZ ;  /* 0x000000fffffff290 */ /* 0x000fe4000fffe0ff */
[----:B------:R-:W-:Y:S02]  /*3d70*/  @P3 MOV R11, R20 ;  /* 0x00000014000b3202 */ /* 0x000fe40000000f00 */
[----:B------:R-:W-:Y:S01]  /*3d80*/  @P3 LOP3.LUT R10, R21, 0xffff, RZ, 0xc0, !PT ;  /* 0x0000ffff150a3812 */ /* 0x000fe200078ec0ff */
[----:B--2---:R-:W-:Y:S06]  /*3d90*/  @!P0 BRA `(.L_x_71) ;  /* 0x0000000000a48947 */ /* 0x004fec0003800000 */
[-C--:B-1----:R-:W-:Y:S01]  /*3da0*/  IMAD.HI.U32 R0, R19, R7.reuse, RZ ;  /* 0x0000000713007227 */ /* 0x082fe200078e00ff */
[----:B------:R-:W-:Y:S02]  /*3db0*/  ISETP.NE.AND P0, PT, R6, 0x1, PT ;  /* 0x000000010600780c */ /* 0x000fe40003f05270 */
[----:B------:R-:W-:Y:S01]  /*3dc0*/  ISETP.NE.AND P2, PT, R26, 0x1, PT ;  /* 0x000000011a00780c */ /* 0x000fe20003f45270 */
[----:B----4-:R-:W-:Y:S01]  /*3dd0*/  IMAD.HI.U32 R9, R24, R16, RZ ;  /* 0x0000001018097227 */ /* 0x010fe200078e00ff */
[----:B------:R-:W-:Y:S02]  /*3de0*/  SHF.R.U32.HI R0, RZ, R18, R0 ;  /* 0x00000012ff007219 */ /* 0x000fe40000011600 */
[----:B------:R-:W-:Y:S01]  /*3df0*/  ISETP.NE.AND P4, PT, R3, 0x1, PT ;  /* 0x000000010300780c */ /* 0x000fe20003f85270 */
[----:B------:R-:W-:Y:S01]  /*3e00*/  IMAD.HI.U32 R13, R10, R7, RZ ;  /* 0x000000070a0d7227 */ /* 0x000fe200078e00ff */
[----:B------:R-:W-:Y:S02]  /*3e10*/  SHF.R.U32.HI R9, RZ, R17, R9 ;  /* 0x00000011ff097219 */ /* 0x000fe40000011609 */
[----:B------:R-:W-:Y:S01]  /*3e20*/  SEL R0, R19, R0, !P0 ;  /* 0x0000000013007207 */ /* 0x000fe20004000000 */
[----:B------:R-:W-:Y:S01]  /*3e30*/  IMAD.HI.U32 R12, R11, R16, RZ ;  /* 0x000000100b0c7227 */ /* 0x000fe200078e00ff */
[----:B------:R-:W-:Y:S03]  /*3e40*/  SEL R9, R24, R9, !P4 ;  /* 0x0000000918097207 */ /* 0x000fe60006000000 */
[-C--:B------:R-:W-:Y:S01]  /*3e50*/  IMAD.HI.U32 R8, R0, R4.reuse, RZ ;  /* 0x0000000400087227 */ /* 0x080fe200078e00ff */
[----:B------:R-:W-:Y:S03]  /*3e60*/  SHF.R.U32.HI R12, RZ, R17, R12 ;  /* 0x00000011ff0c7219 */ /* 0x000fe6000001160c */
[----:B------:R-:W-:Y:S01]  /*3e70*/  IMAD.HI.U32 R2, R9, R4, RZ ;  /* 0x0000000409027227 */ /* 0x000fe200078e00ff */
[-C--:B------:R-:W-:Y:S02]  /*3e80*/  @P2 SHF.R.U32.HI R0, RZ, R5.reuse, R8 ;  /* 0x00000005ff002219 */ /* 0x080fe40000011608 */
[----:B------:R-:W-:Y:S02]  /*3e90*/  SHF.R.U32.HI R8, RZ, R18, R13 ;  /* 0x00000012ff087219 */ /* 0x000fe4000001160d */
[----:B------:R-:W-:Y:S01]  /*3ea0*/  @P2 SHF.R.U32.HI R9, RZ, R5, R2 ;  /* 0x00000005ff092219 */ /* 0x000fe20000011602 */
[----:B------:R-:W-:Y:S01]  /*3eb0*/  IMAD R0, R26, R0, RZ ;  /* 0x000000001a007224 */ /* 0x000fe200078e02ff */
[----:B------:R-:W-:Y:S02]  /*3ec0*/  SEL R8, R10, R8, !P0 ;  /* 0x000000080a087207 */ /* 0x000fe40004000000 */
[----:B------:R-:W-:Y:S01]  /*3ed0*/  SEL R2, R11, R12, !P4 ;  /* 0x0000000c0b027207 */ /* 0x000fe20006000000 */
[----:B------:R-:W-:Y:S01]  /*3ee0*/  IMAD R12, R26, R9, RZ ;  /* 0x000000091a0c7224 */ /* 0x000fe200078e02ff */
[C---:B------:R-:W-:Y:S01]  /*3ef0*/  ISETP.GE.AND P0, PT, R8.reuse, R0, PT ;  /* 0x000000000800720c */ /* 0x040fe20003f06270 */
[----:B------:R-:W-:Y:S03]  /*3f00*/  IMAD.HI.U32 R0, R8, R4, RZ ;  /* 0x0000000408007227 */ /* 0x000fe600078e00ff */
[----:B------:R-:W-:Y:S02]  /*3f10*/  ISETP.GE.OR P0, PT, R2, R12, P0 ;  /* 0x0000000c0200720c */ /* 0x000fe40000706670 */
[-C--:B------:R-:W-:Y:S04]  /*3f20*/  SHF.R.U32.HI R0, RZ, R5.reuse, R0 ;  /* 0x00000005ff007219 */ /* 0x080fe80000011600 */
[----:B------:R-:W-:Y:S05]  /*3f30*/  SEL R13, R8, R0, !P2 ;  /* 0x00000000080d7207 */ /* 0x000fea0005000000 */
[----:B------:R-:W-:Y:S02]  /*3f40*/  IMAD.MOV R12, RZ, RZ, -R13 ;  /* 0x000000ffff0c7224 */ /* 0x000fe400078e0a0d */
[----:B------:R-:W-:Y:S04]  /*3f50*/  @!P0 IMAD.HI.U32 R0, R2, R4, RZ ;  /* 0x0000000402008227 */ /* 0x000fe800078e00ff */
[----:B------:R-:W-:Y:S01]  /*3f60*/  IMAD R12, R26, R12, R8 ;  /* 0x0000000c1a0c7224 */ /* 0x000fe200078e0208 */
[----:B------:R-:W-:Y:S04]  /*3f70*/  @!P0 SHF.R.U32.HI R0, RZ, R5, R0 ;  /* 0x00000005ff008219 */ /* 0x000fe80000011600 */
[----:B------:R-:W-:Y:S04]  /*3f80*/  @!P0 SEL R0, R2, R0, !P2 ;  /* 0x0000000002008207 */ /* 0x000fe80005000000 */
[----:B------:R-:W-:Y:S01]  /*3f90*/  @!P0 IADD3 R13, PT, PT, R13, -R0, RZ ;  /* 0x800000000d0d8210 */ /* 0x000fe20007ffe0ff */
[----:B------:R-:W-:Y:S01]  /*3fa0*/  @!P0 IMAD R0, R9, R12, R0 ;  /* 0x0000000c09008224 */ /* 0x000fe200078e0200 */
[----:B------:R-:W-:Y:S01]  /*3fb0*/  IADD3 R9, PT, PT, -R8, RZ, RZ ;  /* 0x000000ff08097210 */ /* 0x000fe20007ffe1ff */
[--C-:B------:R-:W-:Y:S02]  /*3fc0*/  IMAD.MOV R12, RZ, RZ, -R2.reuse ;  /* 0x000000ffff0c7224 */ /* 0x100fe400078e0a02 */
[----:B------:R-:W-:Y:S02]  /*3fd0*/  @!P0 IMAD R8, R13, R26, R2 ;  /* 0x0000001a0d088224 */ /* 0x000fe400078e0202 */
[----:B------:R-:W-:Y:S02]  /*3fe0*/  @!P0 IMAD.MOV.U32 R2, RZ, RZ, R0 ;  /* 0x000000ffff028224 */ /* 0x000fe400078e0000 */
[----:B------:R-:W-:Y:S02]  /*3ff0*/  IMAD R11, R3, R12, R11 ;  /* 0x0000000c030b7224 */ /* 0x000fe400078e020b */
[----:B------:R-:W-:Y:S02]  /*4000*/  IMAD R10, R6, R9, R10 ;  /* 0x00000009060a7224 */ /* 0x000fe400078e020a */
[----:B------:R-:W-:Y:S02]  /*4010*/  IMAD R11, R2, R3, R11 ;  /* 0x00000003020b7224 */ /* 0x000fe400078e020b */
[----:B------:R-:W-:Y:S02]  /*4020*/  IMAD R10, R8, R6, R10 ;  /* 0x00000006080a7224 */ /* 0x000fe400078e020a */
.L_x_71:
[----:B------:R-:W-:Y:S05]  /*4030*/  BRA.U UP1, `(.L_x_72) ;  /* 0x0000000101107547 */ /* 0x000fea000b800000 */
[----:B------:R-:W-:Y:S04]  /*4040*/  MOV R2, UR6 ;  /* 0x0000000600027c02 */ /* 0x000fe80008000f00 */
[----:B------:R-:W-:Y:S04]  /*4050*/  SHF.L.U32 R2, R2, 0x1f, RZ ;  /* 0x0000001f02027819 */ /* 0x000fe800000006ff */
[----:B------:R-:W2:Y:S02]  /*4060*/  SYNCS.PHASECHK.TRANS64.TRYWAIT P0, [UR7+0xa8], R2 ;  /* 0x0000a802ff0075a7 */ /* 0x000ea40008001107 */
[----:B--2---:R-:W-:Y:S05]  /*4070*/  @!P0 BRA `(.L_x_73) ;  /* 0x0000006400488947 */ /* 0x004fea0003800000 */
.L_x_72:
[----:B------:R-:W-:Y:S01]  /*4080*/  R2UR UR43, R15 ;  /* 0x000000000f2b72ca */ /* 0x000fe200000e0000 */
[----:B------:R-:W-:Y:S01]  /*4090*/  IMAD.MOV.U32 R32, RZ, RZ, 0x1 ;  /* 0x00000001ff207424 */ /* 0x000fe200078e00ff */
[----:B------:R-:W-:Y:S02]  /*40a0*/  R2UR UR42, R14 ;  /* 0x000000000e2a72ca */ /* 0x000fe400000e0000 */
[----:B------:R-:W-:Y:S02]  /*40b0*/  ISETP.NE.U32.AND P2, PT, RZ, UR4, PT ;  /* 0x00000004ff007c0c */ /* 0x000fe4000bf45070 */
[----:B------:R-:W-:Y:S02]  /*40c0*/  SHF.L.U32 R32, R32, 0x1f, RZ ;  /* 0x0000001f20207819 */ /* 0x000fe400000006ff */
[----:B------:R-:W-:Y:S05]  /*40d0*/  ISETP.NE.AND.EX P2, PT, RZ, UR5, PT, P2 ;  /* 0x00000005ff007c0c */ /* 0x000fea000bf45320 */
[----:B------:R-:W-:Y:S02]  /*40e0*/  USHF.L.U32 UR43, UR43, 0x7, URZ ;  /* 0x000000072b2b7899 */ /* 0x000fe400080006ff */
[----:B------:R-:W-:Y:S01]  /*40f0*/  USHF.L.U32 UR42, UR42, 0x7, URZ ;  /* 0x000000072a2a7899 */ /* 0x000fe200080006ff */
[----:B------:R-:W-:Y:S11]  /*4100*/  BRA.U !UP3, `(.L_x_74) ;  /* 0x000000010b347547 */ /* 0x000ff6000b800000 */
[----:B------:R-:W-:Y:S01]  /*4110*/  UPLOP3.LUT UP0, UPT, UPT, UPT, UP2, 0x80, 0x8 ;  /* 0x000000000008789c */ /* 0x000fe20003f0f020 */
[----:B--2---:R-:W-:Y:S02]  /*4120*/  HFMA2 R0, -RZ, RZ, 0, 5.9604644775390625e-08 ;  /* 0x00000001ff007431 */ /* 0x004fe400000001ff */
[----:B------:R-:W-:Y:S03]  /*4130*/  IMAD.MOV.U32 R64, RZ, RZ, 0x1 ;  /* 0x00000001ff407424 */ /* 0x000fe600078e00ff */
[----:B------:R-:W-:Y:S05]  /*4140*/  PLOP3.LUT P0, PT, PT, PT, UP0, 0x80, 0x8 ;  /* 0x000000000008781c */ /* 0x000fea0003f0f008 */
[----:B------:R-:W2:Y:S01]  /*4150*/  @UP0 LDCU.64 UR10, c[0x0][0x888] ;  /* 0x00011100ff0a07ac */ /* 0x000ea20008000a00 */
[----:B------:R-:W-:Y:S07]  /*4160*/  @UP0 UIMAD UR8, UR36, UR4, URZ ;  /* 0x00000004240802a4 */ /* 0x000fee000f8e02ff */
[----:B------:R-:W-:Y:S01]  /*4170*/  @!P0 PRMT R64, R0, 0x7610, R64 ;  /* 0x0000761000408816 */ /* 0x000fe20000000040 */
[----:B--2---:R-:W-:Y:S03]  /*4180*/  @UP0 UIMAD.WIDE UR10, UR8, 0x4, UR10 ;  /* 0x00000004080a08a5 */ /* 0x004fe6000f8e020a */
[----:B------:R-:W2:Y:S03]  /*4190*/  @!UP0 LDCU UR8, c[0x0][0x880] ;  /* 0x00011000ff0887ac */ /* 0x000ea60008000800 */
[----:B------:R-:W-:Y:S01]  /*41a0*/  IMAD.U32 R8, RZ, RZ, UR10 ;  /* 0x0000000aff087e24 */ /* 0x000fe2000f8e00ff */
[----:B------:R-:W-:Y:S05]  /*41b0*/  MOV R9, UR11 ;  /* 0x0000000b00097c02 */ /* 0x000fea0008000f00 */
[----:B-----5:R3:W5:Y:S02]  /*41c0*/  @P0 LDG.E R35, desc[UR46][R8.64] ;  /* 0x0000002e08230981 */ /* 0x020764000c1e1900 */
[----:B--23--:R-:W-:Y:S07]  /*41d0*/  @!P0 IMAD.U32 R35, RZ, RZ, UR8 ;  /* 0x00000008ff238e24 */ /* 0x00cfee000f8e00ff */
.L_x_74:
[----:B-----5:R-:W-:Y:S01]  /*41e0*/  @!P2 FSETP.EQ.AND P0, PT, R35, RZ, PT ;  /* 0x000000ff2300a20b */ /* 0x020fe20003f02000 */
[----:B------:R-:W-:Y:S01]  /*41f0*/  @!UPT UIADD3 URZ, UPT, UPT, URZ, URZ, URZ ;  /* 0x000000fffffff290 */ /* 0x000fe2000fffe0ff */
[----:B------:R-:W-:Y:S11]  /*4200*/  @!P2 BRA `(.L_x_75) ;  /* 0x000000000014a947 */ /* 0x000ff60003800000 */
[----:B------:R-:W-:Y:S02]  /*4210*/  LOP3.LUT P2, RZ, R64, 0xff, RZ, 0xc0, !PT ;  /* 0x000000ff40ff7812 */ /* 0x000fe4000784c0ff */
[----:B------:R-:W-:Y:S04]  /*4220*/  PLOP3.LUT P0, PT, PT, PT, UP0, 0x80, 0x8 ;  /* 0x000000000008781c */ /* 0x000fe80003f0f008 */
[----:B------:R-:W-:Y:S07]  /*4230*/  PLOP3.LUT P0, PT, P0, PT, PT, 0x8, 0x80 ;  /* 0x000000000080781c */ /* 0x000fee000070e170 */
[----:B------:R-:W-:Y:S11]  /*4240*/  @P2 FSETP.EQ.AND P0, PT, R35, RZ, PT ;  /* 0x000000ff2300220b */ /* 0x000ff60003f02000 */
[----:B------:R-:W-:Y:S02]  /*4250*/  @!UPT UIADD3 URZ, UPT, UPT, URZ, URZ, URZ ;  /* 0x000000fffffff290 */ /* 0x000fe4000fffe0ff */
.L_x_75:
[----:B------:R-:W3:Y:S01]  /*4260*/  SYNCS.PHASECHK.TRANS64.TRYWAIT P2, [UR7+0x80], R32 ;  /* 0x00008020ff0075a7 */ /* 0x000ee20008041107 */
[----:B------:R-:W-:Y:S04]  /*4270*/  ELECT P4, URZ, PT ;  /* 0x0000000000ff782f */ /* 0x000fe80003880000 */
[----:B------:R-:W-:Y:S11]  /*4280*/  PLOP3.LUT P4, PT, P0, P4, PT, 0xf2, 0x2f ;  /* 0x00000000002f781c */ /* 0x000ff60000789e72 */
[----:B------:R-:W-:Y:S02]  /*4290*/  @!UPT UIADD3 URZ, UPT, UPT, URZ, URZ, URZ ;  /* 0x000000fffffff290 */ /* 0x000fe4000fffe0ff */
[----:B-1----:R-:W-:Y:S05]  /*42a0*/  @!P4 IADD3 R8, P0, PT, R30, 0x580, RZ ;  /* 0x000005801e08c810 */ /* 0x002fea0007f1e0ff */
[----:B--2---:R-:W-:Y:S01]  /*42b0*/  @!P4 IMAD.X R2, RZ, RZ, R31, P0 ;  /* 0x000000ffff02c224 */ /* 0x004fe200000e061f */
[----:B---3--:R-:W-:Y:S07]  /*42c0*/  @!P2 BRA `(.L_x_76) ;  /* 0x0000006000cca947 */ /* 0x008fee0003800000 */
.L_x_203:
[----:B------:R-:W-:Y:S01]  /*42d0*/  @!P4 R2UR UR9, R8 ;  /* 0x000000000809c2ca */ /* 0x000fe200000e0000 */
[----:B------:R-:W-:Y:S01]  /*42e0*/  VOTEU.ALL UP1, P4 ;  /* 0x0000000000ff7886 */ /* 0x000fe20002020000 */
[----:B------:R-:W-:Y:S01]  /*42f0*/  @!P4 R2UR UR8, R2 ;  /* 0x000000000208c2ca */ /* 0x000fe200000e0000 */
[----:B-1----:R-:W-:Y:S01]  /*4300*/  @!P4 IMAD.MOV.U32 R0, RZ, RZ, 0x2000 ;  /* 0x00002000ff00c424 */ /* 0x002fe200078e00ff */
[----:B------:R-:W-:Y:S01]  /*4310*/  UMOV UR44, UR36 ;  /* 0x00000024002c7c82 */ /* 0x000fe20008000000 */
[----:B------:R-:W-:Y:S02]  /*4320*/  UPRMT UR21, UR37, 0x654, UR41 ;  /* 0x0000065425157896 */ /* 0x000fe40008000029 */
[----:B------:R-:W-:Y:S01]  /*4330*/  @!UP1 UIADD3 UR40, UPT, UPT, UR7, 0x200, URZ ;  /* 0x0000020007289890 */ /* 0x000fe2000fffe0ff */
[----:B------:R-:W-:Y:S05]  /*4340*/  VOTEU.ALL UP1, P4 ;  /* 0x0000000000ff7886 */ /* 0x000fea0002020000 */
[----:B------:R-:W-:Y:S01]  /*4350*/  IMAD.U32 R8, RZ, RZ, UR9 ;  /* 0x00000009ff087e24 */ /* 0x000fe2000f8e00ff */
[----:B------:R-:W-:Y:S01]  /*4360*/  UMOV UR9, 0x10000000 ;  /* 0x1000000000097882 */ /* 0x000fe20000000000 */
[----:B------:R-:W-:Y:S01]  /*4370*/  IMAD.U32 R9, RZ, RZ, UR8 ;  /* 0x00000008ff097e24 */ /* 0x000fe2000f8e00ff */
[----:B------:R-:W-:Y:S02]  /*4380*/  UMOV UR8, 0x0 ;  /* 0x0000000000087882 */ /* 0x000fe40000000000 */
[----:B------:R-:W-:Y:S02]  /*4390*/  @!P4 R2UR UR10, R8 ;  /* 0x00000000080ac2ca */ /* 0x000fe400000e0000 */
[----:B------:R-:W-:Y:S02]  /*43a0*/  @!P4 R2UR UR11, R9 ;  /* 0x00000000090bc2ca */ /* 0x000fe400000e0000 */
[----:B------:R-:W-:Y:S05]  /*43b0*/  @!P4 IADD3 R8, P0, PT, R30, 0x580, RZ ;  /* 0x000005801e08c810 */ /* 0x000fea0007f1e0ff */
[----:B------:R-:W-:Y:S06]  /*43c0*/  @!P4 IMAD.X R2, RZ, RZ, R31, P0 ;  /* 0x000000ffff02c224 */ /* 0x000fec00000e061f */
[----:B------:R1:W-:Y:S01]  /*43d0*/  @!UP1 UTMALDG.3D [UR40], [UR10], desc[UR8] ;  /* 0x000008280a0095b4 */ /* 0x0003e20008011000 */
[----:B------:R1:W-:Y:S01]  /*43e0*/  @!P4 SYNCS.ARRIVE.TRANS64.RED.A0TR RZ, [UR7+0x60], R0 ;  /* 0x00006000ffffc9a7 */ /* 0x0003e20008300407 */
[----:B------:R-:W-:Y:S01]  /*43f0*/  SYNCS.ARRIVE.TRANS64.RED.A1T0 RZ, [UR21], RZ ;  /* 0x000000ffffff79a7 */ /* 0x000fe20008100415 */
[----:B------:R-:W2:Y:S02]  /*4400*/  SYNCS.PHASECHK.TRANS64.TRYWAIT P2, [UR7+0x88], R32 ;  /* 0x00008820ff0075a7 */ /* 0x000ea40008041107 */
[----:B-12---:R-:W-:Y:S05]  /*4410*/  @!P2 BRA `(.L_x_77) ;  /* 0x000000600090a947 */ /* 0x006fea0003800000 */
.L_x_205:
[----:B------:R-:W-:Y:S01]  /*4420*/  @!P4 R2UR UR9, R8 ;  /* 0x000000000809c2ca */ /* 0x000fe200000e0000 */
[----:B------:R-:W-:Y:S01]  /*4430*/  VOTEU.ALL UP1, P4 ;  /* 0x0000000000ff7886 */ /* 0x000fe20002020000 */
[----:B------:R-:W-:Y:S01]  /*4440*/  @!P4 R2UR UR8, R2 ;  /* 0x000000000208c2ca */ /* 0x000fe200000e0000 */
[----:B-1----:R-:W-:Y:S01]  /*4450*/  @!P4 IMAD.MOV.U32 R0, RZ, RZ, 0x2000 ;  /* 0x00002000ff00c424 */ /* 0x002fe200078e00ff */
[----:B------:R-:W-:Y:S01]  /*4460*/  UMOV UR35, UR43 ;  /* 0x0000002b00237c82 */ /* 0x000fe20008000000 */
[----:B------:R-:W-:Y:S02]  /*4470*/  UPRMT UR15, UR37, 0x654, UR33 ;  /* 0x00000654250f7896 */ /* 0x000fe40008000021 */
[----:B------:R-:W-:Y:S02]  /*4480*/  @!UP1 UIADD3 UR34, UPT, UPT, UR42, 0x10, URZ ;  /* 0x000000102a229890 */ /* 0x000fe4000fffe0ff */
[----:B------:R-:W-:Y:S01]  /*4490*/  @!UP1 UIADD3 UR32, UPT, UPT, UR7, 0x2200, URZ ;  /* 0x0000220007209890 */ /* 0x000fe2000fffe0ff */
[----:B------:R-:W-:Y:S03]  /*44a0*/  VOTEU.ALL UP1, P4 ;  /* 0x0000000000ff7886 */ /* 0x000fe60002020000 */
        /* <DEDUP_REMOVED lines=13> */
.L_x_207:
[----:B------:R-:W-:Y:S01]  /*4580*/  @!P4 R2UR UR9, R8 ;  /* 0x000000000809c2ca */ /* 0x000fe200000e0000 */
[----:B------:R-:W-:Y:S01]  /*4590*/  VOTEU.ALL UP1, P4 ;  /* 0x0000000000ff7886 */ /* 0x000fe20002020000 */
[----:B------:R-:W-:Y:S01]  /*45a0*/  @!P4 R2UR UR8, R2 ;  /* 0x000000000208c2ca */ /* 0x000fe200000e0000 */
[----:B-1----:R-:W-:Y:S01]  /*45b0*/  @!P4 IMAD.MOV.U32 R0, RZ, RZ, 0x2000 ;  /* 0x00002000ff00c424 */ /* 0x002fe200078e00ff */
[----:B------:R-:W-:Y:S01]  /*45c0*/  UMOV UR27, UR43 ;  /* 0x0000002b001b7c82 */ /* 0x000fe20008000000 */
[----:B------:R-:W-:Y:S01]  /*45d0*/  UMOV UR28, UR36 ;  /* 0x00000024001c7c82 */ /* 0x000fe20008000000 */
[----:B------:R-:W-:Y:S02]  /*45e0*/  @!UP1 UIADD3 UR26, UPT, UPT, UR42, 0x20, URZ ;  /* 0x000000202a1a9890 */ /* 0x000fe4000fffe0ff */
[----:B------:R-:W-:Y:S01]  /*45f0*/  @!UP1 UIADD3 UR24, UPT, UPT, UR7, 0x4200, URZ ;  /* 0x0000420007189890 */ /* 0x000fe2000fffe0ff */
[----:B------:R-:W-:Y:S01]  /*4600*/  VOTEU.ALL UP1, P4 ;  /* 0x0000000000ff7886 */ /* 0x000fe20002020000 */
[----:B------:R-:W-:Y:S03]  /*4610*/  UPRMT UR14, UR37, 0x654, UR25 ;  /* 0x00000654250e7896 */ /* 0x000fe60008000019 */
        /* <DEDUP_REMOVED lines=13> */
.L_x_209:
[----:B------:R-:W-:Y:S01]  /*46f0*/  @!P4 R2UR UR9, R8 ;  /* 0x000000000809c2ca */ /* 0x000fe200000e0000 */
[----:B------:R-:W-:Y:S01]  /*4700*/  VOTEU.ALL UP1, P4 ;  /* 0x0000000000ff7886 */ /* 0x000fe20002020000 */
[----:B------:R-:W-:Y:S01]  /*4710*/  @!P4 R2UR UR8, R2 ;  /* 0x000000000208c2ca */ /* 0x000fe200000e0000 */
[----:B-1----:R-:W-:Y:S01]  /*4720*/  @!P4 IMAD.MOV.U32 R0, RZ, RZ, 0x2000 ;  /* 0x00002000ff00c424 */ /* 0x002fe200078e00ff */
[----:B------:R-:W-:Y:S01]  /*4730*/  UMOV UR19, UR43 ;  /* 0x0000002b00137c82 */ /* 0x000fe20008000000 */
[----:B------:R-:W-:Y:S01]  /*4740*/  UMOV UR20, UR36 ;  /* 0x0000002400147c82 */ /* 0x000fe20008000000 */
[----:B------:R-:W-:Y:S01]  /*4750*/  @!UP1 UIADD3 UR18, UPT, UPT, UR42, 0x30, URZ ;  /* 0x000000302a129890 */ /* 0x000fe2000fffe0ff */
[----:B------:R-:W-:Y:S01]  /*4760*/  SHF.L.U32 R14, RZ, 0x1f, RZ ;  /* 0x0000001fff0e7819 */ /* 0x000fe200000006ff */
        /* <DEDUP_REMOVED lines=16> */
.L_x_211:
[----:B------:R-:W-:Y:S01]  /*4870*/  @!P4 R2UR UR9, R8 ;  /* 0x000000000809c2ca */ /* 0x000fe200000e0000 */
[----:B------:R-:W-:Y:S01]  /*4880*/  VOTEU.ALL UP1, P4 ;  /* 0x0000000000ff7886 */ /* 0x000fe20002020000 */
[----:B------:R-:W-:Y:S01]  /*4890*/  @!P4 R2UR UR8, R2 ;  /* 0x000000000208c2ca */ /* 0x000fe200000e0000 */
[----:B-1----:R-:W-:Y:S01]  /*48a0*/  @!P4 IMAD.MOV.U32 R0, RZ, RZ, 0x2000 ;  /* 0x00002000ff00c424 */ /* 0x002fe200078e00ff */
[----:B------:R-:W-:Y:S01]  /*48b0*/  UMOV UR18, 0x0 ;  /* 0x0000000000127882 */ /* 0x000fe20000000000 */
[----:B------:R-:W-:Y:S01]  /*48c0*/  UMOV UR19, 0x10000000 ;  /* 0x1000000000137882 */ /* 0x000fe20000000000 */
[----:B------:R-:W-:Y:S01]  /*48d0*/  @!UP1 UIADD3 UR10, UPT, UPT, UR42, 0x40, URZ ;  /* 0x000000402a0a9890 */ /* 0x000fe2000fffe0ff */
[----:B------:R-:W-:Y:S01]  /*48e0*/  UMOV UR11, UR43 ;  /* 0x0000002b000b7c82 */ /* 0x000fe20008000000 */
[----:B------:R-:W-:Y:S05]  /*48f0*/  UMOV UR12, UR36 ;  /* 0x00000024000c7c82 */ /* 0x000fea0008000000 */
[----:B------:R-:W-:Y:S01]  /*4900*/  IMAD.U32 R8, RZ, RZ, UR9 ;  /* 0x00000009ff087e24 */ /* 0x000fe2000f8e00ff */
[----:B------:R-:W-:Y:S01]  /*4910*/  UMOV UR9, UR41 ;  /* 0x0000002900097c82 */ /* 0x000fe20008000000 */
[----:B------:R-:W-:Y:S01]  /*4920*/  IMAD.U32 R9, RZ, RZ, UR8 ;  /* 0x00000008ff097e24 */ /* 0x000fe2000f8e00ff */
[----:B------:R-:W-:Y:S02]  /*4930*/  @!UP1 UIADD3 UR8, UPT, UPT, UR7, 0x200, URZ ;  /* 0x0000020007089890 */ /* 0x000fe4000fffe0ff */
[----:B------:R-:W-:Y:S01]  /*4940*/  @!P4 R2UR UR22, R8 ;  /* 0x000000000816c2ca */ /* 0x000fe200000e0000 */
[----:B------:R-:W-:Y:S01]  /*4950*/  VOTEU.ALL UP1, P4 ;  /* 0x0000000000ff7886 */ /* 0x000fe20002020000 */
        /* <DEDUP_REMOVED lines=8> */
.L_x_213:
        /* <DEDUP_REMOVED lines=23> */
.L_x_215:
[----:B------:R-:W2:Y:S01]  /*4b50*/  LDC.64 R12, c[0x0][0xb18] ;  /* 0x0002c600ff0c7b82 */ /* 0x000ea20000000a00 */
[----:B------:R-:W-:Y:S01]  /*4b60*/  @!P4 R2UR UR8, R2 ;  /* 0x000000000208c2ca */ /* 0x000fe200000e0000 */
[----:B------:R-:W-:Y:S01]  /*4b70*/  VOTEU.ALL UP1, P4 ;  /* 0x0000000000ff7886 */ /* 0x000fe20002020000 */
[----:B------:R-:W-:Y:S01]  /*4b80*/  @!P4 R2UR UR9, R8 ;  /* 0x000000000809c2ca */ /* 0x000fe200000e0000 */
[----:B-1----:R-:W-:Y:S01]  /*4b90*/  @!P4 IMAD.MOV.U32 R0, RZ, RZ, 0x2000 ;  /* 0x00002000ff00c424 */ /* 0x002fe200078e00ff */
[----:B------:R-:W-:Y:S03]  /*4ba0*/  UMOV UR18, 0x0 ;  /* 0x0000000000127882 */ /* 0x000fe60000000000 */
[----:B------:R-:W1:Y:S01]  /*4bb0*/  @!P1 LDC R2, c[0x0][0xb0c] ;  /* 0x0002c300ff029b82 */ /* 0x000e620000000800 */
[----:B------:R-:W-:Y:S01]  /*4bc0*/  @!UP1 UIADD3 UR10, UPT, UPT, UR42, 0x60, URZ ;  /* 0x000000602a0a9890 */ /* 0x000fe2000fffe0ff */
[----:B------:R-:W-:Y:S01]  /*4bd0*/  @P3 SHF.R.U32.HI R27, RZ, 0x10, R21 ;  /* 0x00000010ff1b3819 */ /* 0x000fe20000011615 */
[----:B------:R-:W-:Y:S01]  /*4be0*/  UMOV UR19, 0x10000000 ;  /* 0x1000000000137882 */ /* 0x000fe20000000000 */
[----:B------:R-:W-:Y:S01]  /*4bf0*/  UMOV UR11, UR43 ;  /* 0x0000002b000b7c82 */ /* 0x000fe20008000000 */
[----:B------:R-:W-:Y:S01]  /*4c00*/  UMOV UR12, UR36 ;  /* 0x00000024000c7c82 */ /* 0x000fe20008000000 */
[----:B------:R-:W-:Y:S02]  /*4c10*/  VIADD R29, R29, 0x1 ;  /* 0x000000011d1d7836 */ /* 0x000fe40000000000 */
[----:B------:R-:W-:Y:S01]  /*4c20*/  IMAD.U32 R9, RZ, RZ, UR8 ;  /* 0x00000008ff097e24 */ /* 0x000fe2000f8e00ff */
[----:B------:R-:W-:Y:S01]  /*4c30*/  @!UP1 UIADD3 UR8, UPT, UPT, UR7, 0x4200, URZ ;  /* 0x0000420007089890 */ /* 0x000fe2000fffe0ff */
[----:B------:R-:W-:Y:S01]  /*4c40*/  IMAD.U32 R8, RZ, RZ, UR9 ;  /* 0x00000009ff087e24 */ /* 0x000fe2000f8e00ff */
[----:B------:R-:W-:Y:S01]  /*4c50*/  VOTEU.ALL UP1, P4 ;  /* 0x0000000000ff7886 */ /* 0x000fe20002020000 */
[----:B------:R-:W-:Y:S01]  /*4c60*/  UMOV UR9, UR25 ;  /* 0x0000001900097c82 */ /* 0x000fe20008000000 */
[----:B------:R-:W-:Y:S02]  /*4c70*/  @!P4 R2UR UR21, R9 ;  /* 0x000000000915c2ca */ /* 0x000fe400000e0000 */
[----:B------:R-:W-:Y:S02]  /*4c80*/  @!P4 R2UR UR20, R8 ;  /* 0x000000000814c2ca */ /* 0x000fe400000e0000 */
[----:B------:R-:W3:Y:S11]  /*4c90*/  LDC.64 R8, c[0x0][0xb10] ;  /* 0x0002c400ff087b82 */ /* 0x000ef60000000a00 */
[----:B------:R1:W-:Y:S01]  /*4ca0*/  @!UP1 UTMALDG.3D [UR8], [UR20], desc[UR18] ;  /* 0x00001208140095b4 */ /* 0x0003e20008011000 */
[----:B------:R5:W-:Y:S01]  /*4cb0*/  @!P4 SYNCS.ARRIVE.TRANS64.RED.A0TR RZ, [UR7+0x70], R0 ;  /* 0x00007000ffffc9a7 */ /* 0x000be20008300407 */
[C---:B---3--:R-:W-:Y:S01]  /*4cc0*/  @!P1 IMAD.HI.U32 R8, R11.reuse, R8, RZ ;  /* 0x000000080b089227 */ /* 0x048fe200078e00ff */
[----:B--2---:R-:W-:Y:S02]  /*4cd0*/  @!P1 ISETP.NE.AND P0, PT, R12, 0x1, PT ;  /* 0x000000010c00980c */ /* 0x004fe40003f05270 */
[----:B-1----:R-:W-:Y:S01]  /*4ce0*/  @!P1 ISETP.NE.AND P2, PT, R2, 0x1, PT ;  /* 0x000000010200980c */ /* 0x002fe20003f45270 */
[----:B------:R-:W-:Y:S01]  /*4cf0*/  SYNCS.ARRIVE.TRANS64.RED.A1T0 RZ, [UR14], RZ ;  /* 0x000000ffffff79a7 */ /* 0x000fe2000810040e */
[C---:B------:R-:W-:Y:S01]  /*4d00*/  @!P1 IMAD.HI.U32 R13, R10.reuse, R13, RZ ;  /* 0x0000000d0a0d9227 */ /* 0x040fe200078e00ff */
[----:B------:R-:W-:Y:S04]  /*4d10*/  @!P1 SHF.R.U32.HI R8, RZ, R9, R8 ;  /* 0x00000009ff089219 */ /* 0x000fe80000011608 */
[----:B------:R-:W-:Y:S01]  /*4d20*/  @!P1 SEL R8, R11, R8, !P2 ;  /* 0x000000080b089207 */ /* 0x000fe20005000000 */
[----:B------:R-:W1:Y:S01]  /*4d30*/  SYNCS.PHASECHK.TRANS64.TRYWAIT P5, [UR7+0x98], R14 ;  /* 0x0000980eff0075a7 */ /* 0x000e6200080a1107 */
[----:B-----5:R-:W2:Y:S02]  /*4d40*/  @!P1 LDC R0, c[0x0][0xb20] ;  /* 0x0002c800ff009b82 */ /* 0x020ea40000000800 */
[----:B--2---:R-:W-:Y:S04]  /*4d50*/  @!P1 SHF.R.U32.HI R0, RZ, R0, R13 ;  /* 0x00000000ff009219 */ /* 0x004fe8000001160d */
[----:B------:R-:W-:Y:S05]  /*4d60*/  @!P1 SEL R9, R10, R0, !P0 ;  /* 0x000000000a099207 */ /* 0x000fea0004000000 */
[----:B------:R-:W-:Y:S02]  /*4d70*/  @!P1 IMAD.IADD R0, R9, 0x1, -R8 ;  /* 0x0000000109009824 */ /* 0x000fe400078e0a08 */
[----:B------:R-:W-:Y:S02]  /*4d80*/  @!P1 IMAD.IADD R8, R8, 0x1, -R9 ;  /* 0x0000000108089824 */ /* 0x000fe400078e0a09 */
[----:B------:R-:W-:Y:S02]  /*4d90*/  @!P1 IMAD R11, R0, R2, R11 ;  /* 0x00000002000b9224 */ /* 0x000fe400078e020b */
[----:B------:R-:W-:Y:S01]  /*4da0*/  @!P1 IMAD R10, R8, R12, R10 ;  /* 0x0000000c080a9224 */ /* 0x000fe200078e020a */
[----:B-1----:R-:W-:Y:S06]  /*4db0*/  @!P5 BRA `(.L_x_83) ;  /* 0x0000005800b8d947 */ /* 0x002fec0003800000 */
.L_x_217:
[----:B------:R-:W-:Y:S01]  /*4dc0*/  @!P4 IADD3 R2, P0, PT, R30, 0x580, RZ ;  /* 0x000005801e02c810 */ /* 0x000fe20007f1e0ff */
[----:B------:R-:W-:Y:S01]  /*4dd0*/  VOTEU.ALL UP1, P4 ;  /* 0x0000000000ff7886 */ /* 0x000fe20002020000 */
[----:B------:R-:W-:Y:S01]  /*4de0*/  UMOV UR18, 0x0 ;  /* 0x0000000000127882 */ /* 0x000fe20000000000 */
[----:B------:R-:W-:Y:S01]  /*4df0*/  UMOV UR19, 0x10000000 ;  /* 0x1000000000137882 */ /* 0x000fe20000000000 */
[----:B------:R-:W-:Y:S01]  /*4e00*/  @!P4 R2UR UR9, R2 ;  /* 0x000000000209c2ca */ /* 0x000fe200000e0000 */
[----:B-1----:R-:W-:Y:S01]  /*4e10*/  @!P4 IMAD.X R0, RZ, RZ, R31, P0 ;  /* 0x000000ffff00c224 */ /* 0x002fe200000e061f */
[----:B------:R-:W-:Y:S01]  /*4e20*/  @!UP1 UIADD3 UR10, UPT, UPT, UR42, 0x70, URZ ;  /* 0x000000702a0a9890 */ /* 0x000fe2000fffe0ff */
[----:B------:R-:W-:Y:S01]  /*4e30*/  ISETP.NE.AND P0, PT, R29, 0x2, PT ;  /* 0x000000021d00780c */ /* 0x000fe20003f05270 */
[----:B------:R-:W-:Y:S01]  /*4e40*/  UMOV UR11, UR43 ;  /* 0x0000002b000b7c82 */ /* 0x000fe20008000000 */
[----:B------:R-:W-:Y:S01]  /*4e50*/  UMOV UR12, UR36 ;  /* 0x00000024000c7c82 */ /* 0x000fe20008000000 */
[----:B------:R-:W-:Y:S01]  /*4e60*/  @!P4 R2UR UR8, R0 ;  /* 0x000000000008c2ca */ /* 0x000fe200000e0000 */
[----:B------:R-:W-:Y:S01]  /*4e70*/  IMAD.IADD R14, R10, 0x1, R62 ;  /* 0x000000010a0e7824 */ /* 0x000fe200078e023e */
[----:B------:R-:W-:Y:S01]  /*4e80*/  @P3 R2UR UR36, R27 ;  /* 0x000000001b2432ca */ /* 0x000fe200000e0000 */
[----:B------:R-:W-:Y:S01]  /*4e90*/  IMAD.IADD R15, R11, 0x1, R63 ;  /* 0x000000010b0f7824 */ /* 0x000fe200078e023f */
[----:B------:R-:W-:Y:S02]  /*4ea0*/  SEL R0, RZ, 0x1, P0 ;  /* 0x00000001ff007807 */ /* 0x000fe40000000000 */
[----:B------:R-:W-:Y:S01]  /*4eb0*/  SEL R29, R29, RZ, P0 ;  /* 0x000000ff1d1d7207 */ /* 0x000fe20000000000 */
[----:B------:R-:W-:Y:S01]  /*4ec0*/  IMAD.U32 R8, RZ, RZ, UR9 ;  /* 0x00000009ff087e24 */ /* 0x000fe2000f8e00ff */
[----:B------:R-:W-:Y:S01]  /*4ed0*/  UMOV UR9, UR17 ;  /* 0x0000001100097c82 */ /* 0x000fe20008000000 */
[----:B------:R-:W-:Y:S03]  /*4ee0*/  LOP3.LUT R28, R28, R0, RZ, 0x3c, !PT ;  /* 0x000000001c1c7212 */ /* 0x000fe600078e3cff */
[----:B------:R-:W-:Y:S01]  /*4ef0*/  @!P4 R2UR UR14, R8 ;  /* 0x00000000080ec2ca */ /* 0x000fe200000e0000 */
[----:B------:R-:W-:Y:S01]  /*4f00*/  IMAD.U32 R9, RZ, RZ, UR8 ;  /* 0x00000008ff097e24 */ /* 0x000fe2000f8e00ff */
[----:B------:R-:W-:Y:S01]  /*4f10*/  @!UP1 UIADD3 UR8, UPT, UPT, UR7, 0x6200, URZ ;  /* 0x0000620007089890 */ /* 0x000fe2000fffe0ff */
[----:B------:R-:W-:Y:S03]  /*4f20*/  VOTEU.ALL UP1, P4 ;  /* 0x0000000000ff7886 */ /* 0x000fe60002020000 */
[----:B------:R-:W-:Y:S11]  /*4f30*/  @!P4 R2UR UR15, R9 ;  /* 0x00000000090fc2ca */ /* 0x000ff600000e0000 */
[----:B------:R-:W-:Y:S02]  /*4f40*/  @!UPT UIADD3 URZ, UPT, UPT, URZ, URZ, URZ ;  /* 0x000000fffffff290 */ /* 0x000fe4000fffe0ff */
[----:B------:R2:W-:Y:S01]  /*4f50*/  @!UP1 UTMALDG.3D [UR8], [UR14], desc[UR18] ;  /* 0x000012080e0095b4 */ /* 0x0005e20008011000 */
[----:B------:R2:W-:Y:S01]  /*4f60*/  @!P4 SYNCS.ARRIVE.TRANS64.RED.A0TR RZ, [UR7+0x78], R25 ;  /* 0x00007819ffffc9a7 */ /* 0x0005e20008300407 */
[----:B------:R-:W-:Y:S01]  /*4f70*/  UPLOP3.LUT UP1, UPT, UPT, UPT, UPT, 0x80, 0x8 ;  /* 0x000000000008789c */ /* 0x000fe20003f2f070 */
[----:B------:R-:W-:Y:S01]  /*4f80*/  SYNCS.ARRIVE.TRANS64.RED.A1T0 RZ, [UR13], RZ ;  /* 0x000000ffffff79a7 */ /* 0x000fe2000810040d */
[----:B------:R-:W-:Y:S09]  /*4f90*/  @P3 BRA `(.L_x_84) ;  /* 0xffffffec002c3947 */ /* 0x000ff2000383ffff */
[----:B------:R-:W1:Y:S02]  /*4fa0*/  SYNCS.PHASECHK.TRANS64.TRYWAIT P0, [UR7+0x80], R32 ;  /* 0x00008020ff0075a7 */ /* 0x000e640008001107 */
[----:B-1----:R-:W-:Y:S05]  /*4fb0*/  @!P0 BRA `(.L_x_85) ;  /* 0x0000005800508947 */ /* 0x002fea0003800000 */
.L_x_219:
[----:B------:R-:W3:Y:S02]  /*4fc0*/  SYNCS.PHASECHK.TRANS64.TRYWAIT P0, [UR7+0x88], R32 ;  /* 0x00008820ff0075a7 */ /* 0x000ee40008001107 */
[----:B---3--:R-:W-:Y:S05]  /*4fd0*/  @!P0 BRA `(.L_x_86) ;  /* 0x0000005800608947 */ /* 0x008fea0003800000 */
.L_x_221:
[----:B------:R-:W3:Y:S01]  /*4fe0*/  SYNCS.PHASECHK.TRANS64.TRYWAIT P0, [UR7+0x90], R32 ;  /* 0x00009020ff0075a7 */ /* 0x000ee20008001107 */
[----:B-1----:R-:W-:Y:S01]  /*4ff0*/  HFMA2 R0, -RZ, RZ, 0, 5.9604644775390625e-08 ;  /* 0x00000001ff007431 */ /* 0x002fe200000001ff */
[----:B---3--:R-:W-:Y:S06]  /*5000*/  @!P0 BRA `(.L_x_87) ;  /* 0x00000058006c8947 */ /* 0x008fec0003800000 */
.L_x_223:
[----:B-1----:R-:W-:Y:S02]  /*5010*/  MOV R2, UR7 ;  /* 0x0000000700027c02 */ /* 0x002fe40008000f00 */
[----:B------:R-:W-:-:S07]  /*5020*/  SHF.L.U32 R0, R0, 0x1f, RZ ;  /* 0x0000001f00007819 */ /* 0x000fce00000006ff */
.L_x_88:
[----:B-1----:R1:W3:Y:S02]  /*5030*/  SYNCS.PHASECHK.TRANS64.TRYWAIT P0, [R2+URZ+0x98], R0 ;  /* 0x00009800020075a7 */ /* 0x0022e400080011ff */
[----:B---3--:R-:W-:Y:S05]  /*5040*/  @!P0 NANOSLEEP.SYNCS 0x989680 ;  /* 0x009896800000895d */ /* 0x008fea0003900000 */
[----:B------:R-:W3:Y:S02]  /*5050*/  @!P0 SYNCS.PHASECHK.TRANS64 P0, [R2+URZ+0x98], R0 ;  /* 0x00009800020085a7 */ /* 0x000ee400080010ff */
[----:B--23--:R-:W-:Y:S05]  /*5060*/  @P0 EXIT ;  /* 0x000000000000094d */ /* 0x00cfea0003800000 */
[----:B------:R-:W-:Y:S05]  /*5070*/  BRA `(.L_x_88) ;  /* 0xfffffffc00ec7947 */ /* 0x000fea000383ffff */
.L_x_69:
[----:B------:R-:W-:-:S06]  /*5080*/  UISETP.GE.AND UP1, UPT, UR8, 0x4, UPT ;  /* 0x000000040800788c */ /* 0x000fcc000bf26270 */
[----:B------:R-:W-:-:S13]  /*5090*/  PLOP3.LUT P0, PT, PT, PT, UP1, 0x80, 0x8 ;  /* 0x000000000008781c */ /* 0x000fda0003f0f018 */
[----:B------:R-:W-:Y:S05]  /*50a0*/  @!P0 EXIT ;  /* 0x000000000000894d */ /* 0x000fea0003800000 */
[----:B------:R-:W-:Y:S01]  /*50b0*/  BAR.SYNC.DEFER_BLOCKING 0x6, 0xa0 ;  /* 0x0182800000007b1d */ /* 0x000fe20000010000 */
[C---:B------:R-:W-:Y:S01]  /*50c0*/  IMAD.SHL.U32 R2, R76.reuse, 0x10, RZ ;  /* 0x000000104c027824 */ /* 0x040fe200078e00ff */
[C---:B------:R-:W-:Y:S01]  /*50d0*/  SHF.L.U32 R32, R76.reuse, 0x10, RZ ;  /* 0x000000104c207819 */ /* 0x040fe200000006ff */
[C---:B------:R-:W-:Y:S01]  /*50e0*/  IMAD.SHL.U32 R75, R76.reuse, 0x2, RZ ;  /* 0x000000024c4b7824 */ /* 0x040fe200078e00ff */
[----:B------:R-:W-:Y:S01]  /*50f0*/  LOP3.LUT R77, R76, 0x60, RZ, 0xc0, !PT ;  /* 0x000000604c4d7812 */ /* 0x000fe200078ec0ff */
[----:B------:R-:W-:Y:S01]  /*5100*/  HFMA2 R71, -RZ, RZ, 0, 0 ;  /* 0x00000000ff477431 */ /* 0x000fe200000001ff */
[----:B------:R-:W-:Y:S02]  /*5110*/  UMOV UR48, 0x400 ;  /* 0x0000040000307882 */ /* 0x000fe40000000000 */
[----:B------:R-:W1:Y:S01]  /*5120*/  LDC R67, c[0x0][0x370] ;  /* 0x0000dc00ff437b82 */ /* 0x000e620000000800 */
[----:B------:R-:W-:Y:S01]  /*5130*/  ULEA UR48, UR37, UR48, 0x18 ;  /* 0x0000003025307291 */ /* 0x000fe2000f8ec0ff */
[----:B------:R-:W-:Y:S01]  /*5140*/  LOP3.LUT R3, R2, 0x60, RZ, 0xc0, !PT ;  /* 0x0000006002037812 */ /* 0x000fe200078ec0ff */
[----:B------:R-:W-:Y:S01]  /*5150*/  IMAD.MOV.U32 R31, RZ, RZ, RZ ;  /* 0x000000ffff1f7224 */ /* 0x000fe200078e00ff */
[----:B------:R-:W-:Y:S01]  /*5160*/  LOP3.LUT R74, R76, 0x2, RZ, 0xc0, !PT ;  /* 0x000000024c4a7812 */ /* 0x000fe200078ec0ff */
[----:B------:R-:W-:Y:S01]  /*5170*/  UIADD3 UR4, UPT, UPT, UR48, 0x200, URZ ;  /* 0x0000020030047890 */ /* 0x000fe2000fffe0ff */
[----:B------:R-:W-:Y:S01]  /*5180*/  LOP3.LUT R75, R3, 0xc, R75, 0xf8, !PT ;  /* 0x0000000c034b7812 */ /* 0x000fe200078ef84b */
[----:B------:R-:W-:Y:S01]  /*5190*/  IMAD.MOV.U32 R80, RZ, RZ, RZ ;  /* 0x000000ffff507224 */ /* 0x000fe200078e00ff */
[----:B------:R-:W2:Y:S01]  /*51a0*/  LDC R28, c[0x0][0xb0c] ;  /* 0x0002c300ff1c7b82 */ /* 0x000ea20000000800 */
[----:B------:R-:W-:Y:S01]  /*51b0*/  LOP3.LUT R32, R32, 0x600000, RZ, 0xc0, !PT ;  /* 0x0060000020207812 */ /* 0x000fe200078ec0ff */
[----:B------:R-:W4:Y:S01]  /*51c0*/  LDCU.64 UR52, c[0x0][0x348] ;  /* 0x00006900ff3477ac */ /* 0x000f220008000a00 */
[----:B------:R-:W-:Y:S01]  /*51d0*/  IMAD.U32 R69, RZ, RZ, UR4 ;  /* 0x00000004ff457e24 */ /* 0x000fe2000f8e00ff */
[----:B------:R-:W-:-:S02]  /*51e0*/  LOP3.LUT R75, R75, 0x790, R2, 0xf8, !PT ;  /* 0x000007904b4b7812 */ /* 0x000fc400078ef802 */
[----:B------:R-:W-:Y:S01]  /*51f0*/  LOP3.LUT R76, R76, 0x4, RZ, 0xc0, !PT ;  /* 0x000000044c4c7812 */ /* 0x000fe200078ec0ff */
[----:B------:R-:W1:Y:S01]  /*5200*/  LDCU.64 UR38, c[0x0][0x888] ;  /* 0x00011100ff2677ac */ /* 0x000e620008000a00 */
[----:B------:R-:W1:Y:S01]  /*5210*/  LDC R65, c[0x0][0xb20] ;  /* 0x0002c800ff417b82 */ /* 0x000e620000000800 */
[----:B------:R-:W3:Y:S01]  /*5220*/  LDS R0, [UR48+0x160] ;  /* 0x00016030ff007984 */ /* 0x000ee20008000800 */
[----:B------:R-:W-:Y:S01]  /*5230*/  LEA R75, R75, R69, 0x2 ;  /* 0x000000454b4b7211 */ /* 0x000fe200078e10ff */
[----:B------:R-:W1:Y:S01]  /*5240*/  LDCU.64 UR44, c[0x0][0x890] ;  /* 0x00011200ff2c77ac */ /* 0x000e620008000a00 */
[----:B------:R-:W-:-:S03]  /*5250*/  MOV R72, RZ ;  /* 0x000000ff00487202 */ /* 0x000fc60000000f00 */
[--C-:B------:R-:W-:Y:S01]  /*5260*/  IMAD R74, R74, -0x10, R75.reuse ;  /* 0xfffffff04a4a7824 */ /* 0x100fe200078e024b */
[----:B------:R-:W1:Y:S01]  /*5270*/  LDC R27, c[0x0][0xb30] ;  /* 0x0002cc00ff1b7b82 */ /* 0x000e620000000800 */
[----:B------:R-:W-:Y:S01]  /*5280*/  IMAD R73, R76, -0x10, R75 ;  /* 0xfffffff04c497824 */ /* 0x000fe200078e024b */
[----:B------:R-:W-:Y:S01]  /*5290*/  UMOV UR49, URZ ;  /* 0x000000ff00317c82 */ /* 0x000fe20008000000 */
[----:B------:R-:W-:-:S05]  /*52a0*/  UMOV UR51, URZ ;  /* 0x000000ff00337c82 */ /* 0x000fca0008000000 */
[----:B------:R-:W1:Y:S08]  /*52b0*/  LDC.64 R60, c[0x0][0xb10] ;  /* 0x0002c400ff3c7b82 */ /* 0x000e700000000a00 */
[----:B------:R-:W1:Y:S08]  /*52c0*/  LDC.64 R24, c[0x0][0xb18] ;  /* 0x0002c600ff187b82 */ /* 0x000e700000000a00 */
[----:B------:R-:W1:Y:S08]  /*52d0*/  LDC.64 R22, c[0x0][0xb28] ;  /* 0x0002ca00ff167b82 */ /* 0x000e700000000a00 */
[----:B------:R-:W1:Y:S01]  /*52e0*/  LDC.64 R58, c[0x0][0x8b0] ;  /* 0x00022c00ff3a7b82 */ /* 0x000e620000000a00 */
[----:B---3--:R-:W-:-:S07]  /*52f0*/  IMAD.IADD R32, R0, 0x1, R32 ;  /* 0x0000000100207824 */ /* 0x008fce00078e0220 */
[----:B------:R-:W3:Y:S08]  /*5300*/  LDC.64 R56, c[0x0][0x8a8] ;  /* 0x00022a00ff387b82 */ /* 0x000ef00000000a00 */
[----:B--2-4-:R-:W1:Y:S02]  /*5310*/  LDC R66, c[0x0][0x374] ;  /* 0x0000dd00ff427b82 */ /* 0x014e640000000800 */
.L_x_164:
[C---:B------:R-:W-:Y:S02]  /*5320*/  LEA R0, R80.reuse, UR48, 0x3 ;  /* 0x0000003050007c11 */ /* 0x040fe4000f8e18ff */
[----:B------:R-:W-:Y:S02]  /*5330*/  SHF.L.U32 R2, R71, 0x1f, RZ ;  /* 0x0000001f47027819 */ /* 0x000fe400000006ff */
[----:B------:R-:W-:Y:S02]  /*5340*/  LEA R16, R80, UR48, 0x4 ;  /* 0x0000003050107c11 */ /* 0x000fe4000f8e20ff */
[----:B------:R-:W2:Y:S02]  /*5350*/  SYNCS.PHASECHK.TRANS64.TRYWAIT P0, [R0+URZ+0xb0], R2 ;  /* 0x0000b002000075a7 */ /* 0x000ea400080011ff */
[----:B--23--:R-:W-:Y:S05]  /*5360*/  @!P0 BRA `(.L_x_89) ;  /* 0x0000005400ac8947 */ /* 0x00cfea0003800000 */
.L_x_224:
[----:B------:R-:W4:Y:S01]  /*5370*/  LDC.64 R10, c[0x0][0xb10] ;  /* 0x0002c400ff0a7b82 */ /* 0x000f220000000a00 */
[----:B------:R-:W3:Y:S01]  /*5380*/  LDS.128 R16, [R16+0x140] ;  /* 0x0001400010107984 */ /* 0x000ee20000000c00 */
[----:B-1----:R-:W-:Y:S01]  /*5390*/  ISETP.NE.AND P1, PT, R27, 0x1, PT ;  /* 0x000000011b00780c */ /* 0x002fe20003f25270 */
[----:B--2---:R-:W-:Y:S01]  /*53a0*/  VIADD R0, R0, 0xc0 ;  /* 0x000000c000007836 */ /* 0x004fe20000000000 */
[----:B------:R-:W-:Y:S04]  /*53b0*/  ISETP.GE.AND P0, PT, R26, 0x1, PT ;  /* 0x000000011a00780c */ /* 0x000fe80003f06270 */
[----:B------:R-:W1:Y:S01]  /*53c0*/  LDC.64 R8, c[0x0][0xb18] ;  /* 0x0002c600ff087b82 */ /* 0x000e620000000a00 */
[----:B------:R-:W-:Y:S01]  /*53d0*/  PRMT R0, RZ, 0x654, R0 ;  /* 0x00000654ff007816 */ /* 0x000fe20000000000 */
[----:B------:R-:W-:Y:S01]  /*53e0*/  @!PT LDS RZ, [RZ] ;  /* 0x00000000fffff984 */ /* 0x000fe20000000800 */
[----:B------:R-:W-:Y:S01]  /*53f0*/  @!PT LDS RZ, [RZ] ;  /* 0x00000000fffff984 */ /* 0x000fe20000000800 */
[----:B------:R-:W-:Y:S01]  /*5400*/  @!PT LDS RZ, [RZ] ;  /* 0x00000000fffff984 */ /* 0x000fe20000000800 */
[----:B------:R-:W-:Y:S01]  /*5410*/  @!PT LDS RZ, [RZ] ;  /* 0x00000000fffff984 */ /* 0x000fe20000000800 */
[----:B------:R2:W-:Y:S06]  /*5420*/  MEMBAR.ALL.CTA ;  /* 0x0000000000007992 */ /* 0x0005ec0000008000 */
[----:B--2---:R-:W2:Y:S01]  /*5430*/  FENCE.VIEW.ASYNC.S ;  /* 0x00000000000073c6 */ /* 0x004ea20000000000 */
[----:B------:R-:W1:Y:S08]  /*5440*/  @!P1 LDC R12, c[0x0][0xb20] ;  /* 0x0002c800ff0c9b82 */ /* 0x000e700000000800 */
[----:B------:R-:W1:Y:S01]  /*5450*/  @!P1 LDC R7, c[0x0][0xb0c] ;  /* 0x0002c300ff079b82 */ /* 0x000e620000000800 */
[----:B--2---:R2:W-:Y:S01]  /*5460*/  SYNCS.ARRIVE.TRANS64.RED.A1T0 RZ, [R0+URZ], RZ ;  /* 0x000000ff00ff79a7 */ /* 0x0045e200081004ff */
[----:B---3--:R-:W-:Y:S04]  /*5470*/  LOP3.LUT P4, RZ, R18, 0x1, RZ, 0xc0, !PT ;  /* 0x0000000112ff7812 */ /* 0x008fe8000788c0ff */
[----:B------:R-:W-:Y:S09]  /*5480*/  P2R R78, PR, RZ, 0x10 ;  /* 0x00000010ff4e7803 */ /* 0x000ff20000000000 */
[----:B------:R-:W-:Y:S02]  /*5490*/  @P4 MOV R30, R16 ;  /* 0x00000010001e4202 */ /* 0x000fe40000000f00 */
[----:B------:R-:W-:Y:S01]  /*54a0*/  @P4 LOP3.LUT R29, R17, 0xffff, RZ, 0xc0, !PT ;  /* 0x0000ffff111d4812 */ /* 0x000fe200078ec0ff */
[----:B--2-4-:R-:W-:Y:S06]  /*54b0*/  @!P0 BRA `(.L_x_90) ;  /* 0x0000000000a48947 */ /* 0x014fec0003800000 */
[----:B------:R-:W-:Y:S01]  /*54c0*/  IMAD.HI.U32 R0, R66, R25, RZ ;  /* 0x0000001942007227 */ /* 0x000fe200078e00ff */
[----:B------:R-:W-:Y:S02]  /*54d0*/  ISETP.NE.AND P0, PT, R24, 0x1, PT ;  /* 0x000000011800780c */ /* 0x000fe40003f05270 */
[----:B------:R-:W-:Y:S01]  /*54e0*/  ISETP.NE.AND P2, PT, R26, 0x1, PT ;  /* 0x000000011a00780c */ /* 0x000fe20003f45270 */
[----:B------:R-:W-:Y:S01]  /*54f0*/  IMAD.HI.U32 R4, R67, R60, RZ ;  /* 0x0000003c43047227 */ /* 0x000fe200078e00ff */
[----:B------:R-:W-:Y:S02]  /*5500*/  SHF.R.U32.HI R0, RZ, R65, R0 ;  /* 0x00000041ff007219 */ /* 0x000fe40000011600 */
[----:B------:R-:W-:Y:S01]  /*5510*/  ISETP.NE.AND P3, PT, R28, 0x1, PT ;  /* 0x000000011c00780c */ /* 0x000fe20003f65270 */
[----:B------:R-:W-:Y:S01]  /*5520*/  IMAD.HI.U32 R6, R29, R25, RZ ;  /* 0x000000191d067227 */ /* 0x000fe200078e00ff */
[-C--:B------:R-:W-:Y:S02]  /*5530*/  SHF.R.U32.HI R4, RZ, R61.reuse, R4 ;  /* 0x0000003dff047219 */ /* 0x080fe40000011604 */
[----:B------:R-:W-:Y:S01]  /*5540*/  SEL R0, R66, R0, !P0 ;  /* 0x0000000042007207 */ /* 0x000fe20004000000 */
[----:B------:R-:W-:Y:S01]  /*5550*/  IMAD.HI.U32 R5, R30, R60, RZ ;  /* 0x0000003c1e057227 */ /* 0x000fe200078e00ff */
[----:B------:R-:W-:Y:S03]  /*5560*/  SEL R4, R67, R4, !P3 ;  /* 0x0000000443047207 */ /* 0x000fe60005800000 */
[-C--:B------:R-:W-:Y:S01]  /*5570*/  IMAD.HI.U32 R3, R0, R22.reuse, RZ ;  /* 0x0000001600037227 */ /* 0x080fe200078e00ff */
[----:B------:R-:W-:Y:S03]  /*5580*/  SHF.R.U32.HI R5, RZ, R61, R5 ;  /* 0x0000003dff057219 */ /* 0x000fe60000011605 */
[----:B------:R-:W-:Y:S01]  /*5590*/  IMAD.HI.U32 R2, R4, R22, RZ ;  /* 0x0000001604027227 */ /* 0x000fe200078e00ff */
[----:B------:R-:W-:Y:S02]  /*55a0*/  @P2 SHF.R.U32.HI R0, RZ, R23, R3 ;  /* 0x00000017ff002219 */ /* 0x000fe40000011603 */
[----:B------:R-:W-:Y:S02]  /*55b0*/  SHF.R.U32.HI R3, RZ, R65, R6 ;  /* 0x00000041ff037219 */ /* 0x000fe40000011606 */
[----:B------:R-:W-:Y:S01]  /*55c0*/  @P2 SHF.R.U32.HI R4, RZ, R23, R2 ;  /* 0x00000017ff042219 */ /* 0x000fe20000011602 */
[----:B------:R-:W-:Y:S01]  /*55d0*/  IMAD R0, R26, R0, RZ ;  /* 0x000000001a007224 */ /* 0x000fe200078e02ff */
[----:B------:R-:W-:Y:S02]  /*55e0*/  SEL R3, R29, R3, !P0 ;  /* 0x000000031d037207 */ /* 0x000fe40004000000 */
[----:B------:R-:W-:Y:S01]  /*55f0*/  SEL R2, R30, R5, !P3 ;  /* 0x000000051e027207 */ /* 0x000fe20005800000 */
[----:B------:R-:W-:Y:S01]  /*5600*/  IMAD R5, R26, R4, RZ ;  /* 0x000000041a057224 */ /* 0x000fe200078e02ff */
[C---:B------:R-:W-:Y:S01]  /*5610*/  ISETP.GE.AND P0, PT, R3.reuse, R0, PT ;  /* 0x000000000300720c */ /* 0x040fe20003f06270 */
[C---:B------:R-:W-:Y:S03]  /*5620*/  IMAD.HI.U32 R0, R3.reuse, R22, RZ ;  /* 0x0000001603007227 */ /* 0x040fe600078e00ff */
[C---:B------:R-:W-:Y:S02]  /*5630*/  ISETP.GE.OR P0, PT, R2.reuse, R5, P0 ;  /* 0x000000050200720c */ /* 0x040fe40000706670 */
[----:B------:R-:W-:Y:S04]  /*5640*/  SHF.R.U32.HI R0, RZ, R23, R0 ;  /* 0x00000017ff007219 */ /* 0x000fe80000011600 */
[C---:B------:R-:W-:Y:S05]  /*5650*/  SEL R6, R3.reuse, R0, !P2 ;  /* 0x0000000003067207 */ /* 0x040fea0005000000 */
        /* <DEDUP_REMOVED lines=14> */
[----:B------:R-:W-:Y:S07]  /*5740*/  IMAD R29, R3, R24, R29 ;  /* 0x00000018031d7224 */ /* 0x000fee00078e021d */
.L_x_90:
[----:B-1----:R-:W-:Y:S01]  /*5750*/  @!P1 ISETP.NE.AND P0, PT, R8, 0x1, PT ;  /* 0x000000010800980c */ /* 0x002fe20003f05270 */
[----:B------:R-:W-:Y:S01]  /*5760*/  @!P1 IMAD.HI.U32 R2, R29, R9, RZ ;  /* 0x000000091d029227 */ /* 0x000fe200078e00ff */
[----:B------:R-:W-:Y:S01]  /*5770*/  R2UR UR42, R15 ;  /* 0x000000000f2a72ca */ /* 0x000fe200000e0000 */
[----:B------:R-:W-:Y:S01]  /*5780*/  BSSY.RECONVERGENT B6, `(.L_x_91) ;  /* 0x0000031000067945 */ /* 0x000fe20003800200 */
[----:B------:R-:W-:Y:S01]  /*5790*/  R2UR UR41, R14 ;  /* 0x000000000e2972ca */ /* 0x000fe200000e0000 */
[----:B------:R-:W-:Y:S01]  /*57a0*/  @!P1 IMAD.HI.U32 R0, R30, R10, RZ ;  /* 0x0000000a1e009227 */ /* 0x000fe200078e00ff */
[----:B------:R-:W-:Y:S02]  /*57b0*/  @!P1 SHF.R.U32.HI R2, RZ, R12, R2 ;  /* 0x0000000cff029219 */ /* 0x000fe40000011602 */
[----:B------:R-:W-:Y:S01]  /*57c0*/  @!P1 ISETP.NE.AND P2, PT, R7, 0x1, PT ;  /* 0x000000010700980c */ /* 0x000fe20003f45270 */
[----:B------:R-:W-:Y:S01]  /*57d0*/  VIADD R80, R80, 0x1 ;  /* 0x0000000150507836 */ /* 0x000fe20000000000 */
[----:B------:R-:W-:Y:S02]  /*57e0*/  @!P1 SEL R2, R29, R2, !P0 ;  /* 0x000000021d029207 */ /* 0x000fe40004000000 */
[----:B------:R-:W-:Y:S02]  /*57f0*/  @!P1 SHF.R.U32.HI R0, RZ, R11, R0 ;  /* 0x0000000bff009219 */ /* 0x000fe40000011600 */
[----:B------:R-:W-:Y:S01]  /*5800*/  LOP3.LUT P0, RZ, R69, 0x1b0, RZ, 0xc0, !PT ;  /* 0x000001b045ff7812 */ /* 0x000fe2000780c0ff */
[----:B------:R-:W-:Y:S01]  /*5810*/  USHF.L.U32 UR42, UR42, 0x7, URZ ;  /* 0x000000072a2a7899 */ /* 0x000fe200080006ff */
[----:B------:R-:W-:Y:S01]  /*5820*/  @!P1 SEL R3, R30, R0, !P2 ;  /* 0x000000001e039207 */ /* 0x000fe20005000000 */
[----:B------:R-:W-:Y:S01]  /*5830*/  USHF.L.U32 UR41, UR41, 0x7, URZ ;  /* 0x0000000729297899 */ /* 0x000fe200080006ff */
[----:B------:R-:W-:Y:S03]  /*5840*/  @P4 SHF.R.U32.HI R70, RZ, 0x10, R17 ;  /* 0x00000010ff464819 */ /* 0x000fe60000011611 */
[----:B------:R-:W-:Y:S02]  /*5850*/  @!P1 IMAD.IADD R0, R2, 0x1, -R3 ;  /* 0x0000000102009824 */ /* 0x000fe400078e0a03 */
[----:B------:R-:W-:Y:S02]  /*5860*/  @!P1 IMAD.IADD R2, R3, 0x1, -R2 ;  /* 0x0000000103029824 */ /* 0x000fe400078e0a02 */
[----:B------:R-:W-:Y:S02]  /*5870*/  @!P1 IMAD R30, R0, R7, R30 ;  /* 0x00000007001e9224 */ /* 0x000fe400078e021e */
[----:B------:R-:W-:Y:S01]  /*5880*/  @!P1 IMAD R29, R2, R8, R29 ;  /* 0x00000008021d9224 */ /* 0x000fe200078e021d */
[----:B------:R-:W-:Y:S06]  /*5890*/  @!P0 BRA `(.L_x_92) ;  /* 0x00000000007c8947 */ /* 0x000fec0003800000 */
[----:B------:R-:W1:Y:S01]  /*58a0*/  LDCU.64 UR8, c[0x4][0x80] ;  /* 0x01001000ff0877ac */ /* 0x000e620008000a00 */
[----:B------:R-:W-:Y:S01]  /*58b0*/  MOV R2, 0x0 ;  /* 0x0000000000027802 */ /* 0x000fe20000000f00 */
[----:B------:R-:W-:Y:S02]  /*58c0*/  HFMA2 R12, -RZ, RZ, 0, 5.9604644775390625e-08 ;  /* 0x00000001ff0c7431 */ /* 0x000fe400000001ff */
[----:B------:R-:W-:Y:S01]  /*58d0*/  IMAD.MOV.U32 R8, RZ, RZ, 0x70 ;  /* 0x00000070ff087424 */ /* 0x000fe200078e00ff */
[----:B------:R2:W3:Y:S01]  /*58e0*/  LDC.64 R14, c[0x4][R2] ;  /* 0x01000000020e7b82 */ /* 0x0004e20000000a00 */
[----:B------:R-:W4:Y:S01]  /*58f0*/  LDCU.64 UR6, c[0x4][0x88] ;  /* 0x01001100ff0677ac */ /* 0x000f220008000a00 */
[----:B------:R-:W-:Y:S01]  /*5900*/  IMAD.MOV.U32 R13, RZ, RZ, RZ ;  /* 0x000000ffff0d7224 */ /* 0x000fe200078e00ff */
[----:B------:R-:W2:Y:S01]  /*5910*/  LDCU.64 UR4, c[0x4][0x8] ;  /* 0x01000100ff0477ac */ /* 0x000ea20008000a00 */
[----:B-1----:R-:W-:Y:S01]  /*5920*/  MOV R5, UR9 ;  /* 0x0000000900057c02 */ /* 0x002fe20008000f00 */
[----:B------:R-:W-:Y:S01]  /*5930*/  IMAD.U32 R4, RZ, RZ, UR8 ;  /* 0x00000008ff047e24 */ /* 0x000fe2000f8e00ff */
[----:B----4-:R-:W-:Y:S01]  /*5940*/  MOV R7, UR7 ;  /* 0x0000000700077c02 */ /* 0x010fe20008000f00 */
[----:B------:R-:W-:Y:S01]  /*5950*/  IMAD.U32 R6, RZ, RZ, UR6 ;  /* 0x00000006ff067e24 */ /* 0x000fe2000f8e00ff */
[----:B--2---:R-:W-:Y:S01]  /*5960*/  MOV R11, UR5 ;  /* 0x00000005000b7c02 */ /* 0x004fe20008000f00 */
[----:B------:R-:W-:Y:S02]  /*5970*/  IMAD.U32 R10, RZ, RZ, UR4 ;  /* 0x00000004ff0a7e24 */ /* 0x000fe4000f8e00ff */
[----:B------:R-:W-:Y:S07]  /*5980*/  LEPC R20, `(.L_x_93) ;  /* 0x000000001014794e */ /* 0x000fee0000000000 */
[----:B---3-5:R-:W-:Y:S05]  /*5990*/  CALL.ABS.NOINC R14 ;  /* 0x000000000e007343 */ /* 0x028fea0003c00000 */
.L_x_93:
[----:B------:R-:W1:Y:S01]  /*59a0*/  LDCU.64 UR8, c[0x4][0x80] ;  /* 0x01001000ff0877ac */ /* 0x000e620008000a00 */
[----:B------:R-:W2:Y:S01]  /*59b0*/  LDC.64 R2, c[0x4][R2] ;  /* 0x0100000002027b82 */ /* 0x000ea20000000a00 */
[----:B------:R-:W-:Y:S02]  /*59c0*/  HFMA2 R12, -RZ, RZ, 0, 5.9604644775390625e-08 ;  /* 0x00000001ff0c7431 */ /* 0x000fe400000001ff */
[----:B------:R-:W-:Y:S02]  /*59d0*/  IMAD.MOV.U32 R8, RZ, RZ, 0x70 ;  /* 0x00000070ff087424 */ /* 0x000fe400078e00ff */
[----:B------:R-:W-:Y:S01]  /*59e0*/  IMAD.MOV.U32 R13, RZ, RZ, RZ ;  /* 0x000000ffff0d7224 */ /* 0x000fe200078e00ff */
[----:B------:R-:W3:Y:S01]  /*59f0*/  LDCU.64 UR6, c[0x4][0x88] ;  /* 0x01001100ff0677ac */ /* 0x000ee20008000a00 */
[----:B------:R-:W4:Y:S01]  /*5a00*/  LDCU.64 UR4, c[0x4][0x8] ;  /* 0x01000100ff0477ac */ /* 0x000f220008000a00 */
[----:B-1----:R-:W-:Y:S02]  /*5a10*/  MOV R4, UR8 ;  /* 0x0000000800047c02 */ /* 0x002fe40008000f00 */
[----:B------:R-:W-:Y:S02]  /*5a20*/  MOV R5, UR9 ;  /* 0x0000000900057c02 */ /* 0x000fe40008000f00 */
[----:B---3--:R-:W-:Y:S01]  /*5a30*/  MOV R7, UR7 ;  /* 0x0000000700077c02 */ /* 0x008fe20008000f00 */
[----:B------:R-:W-:Y:S01]  /*5a40*/  IMAD.U32 R6, RZ, RZ, UR6 ;  /* 0x00000006ff067e24 */ /* 0x000fe2000f8e00ff */
[----:B----4-:R-:W-:Y:S01]  /*5a50*/  MOV R11, UR5 ;  /* 0x00000005000b7c02 */ /* 0x010fe20008000f00 */
[----:B------:R-:W-:Y:S02]  /*5a60*/  IMAD.U32 R10, RZ, RZ, UR4 ;  /* 0x00000004ff0a7e24 */ /* 0x000fe4000f8e00ff */
[----:B------:R-:W-:Y:S07]  /*5a70*/  LEPC R20, `(.L_x_92) ;  /* 0x000000001014794e */ /* 0x000fee0000000000 */
[----:B--2---:R-:W-:Y:S05]  /*5a80*/  CALL.ABS.NOINC R2 ;  /* 0x0000000002007343 */ /* 0x004fea0003c00000 */
.L_x_92:
[----:B------:R-:W-:Y:S05]  /*5a90*/  BSYNC.RECONVERGENT B6 ;  /* 0x0000000000067941 */ /* 0x000fea0003800200 */
.L_x_91:
[----:B------:R-:W-:Y:S01]  /*5aa0*/  ISETP.NE.U32.AND P4, PT, R58, RZ, PT ;  /* 0x000000ff3a00720c */ /* 0x000fe20003f85070 */
[----:B------:R-:W-:Y:S01]  /*5ab0*/  UISETP.NE.AND UP2, UPT, UR50, URZ, UPT ;  /* 0x000000ff3200728c */ /* 0x000fe2000bf45270 */
[----:B------:R-:W-:Y:S01]  /*5ac0*/  ISETP.NE.U32.AND P2, PT, RZ, UR38, PT ;  /* 0x00000026ff007c0c */ /* 0x000fe2000bf45070 */
[----:B------:R-:W-:Y:S01]  /*5ad0*/  UISETP.NE.U32.AND UP1, UPT, UR44, URZ, UPT ;  /* 0x000000ff2c00728c */ /* 0x000fe2000bf25070 */
[----:B------:R-:W-:Y:S01]  /*5ae0*/  ISETP.NE.AND.EX P4, PT, R59, RZ, PT, P4 ;  /* 0x000000ff3b00720c */ /* 0x000fe20003f85340 */
[----:B------:R-:W-:Y:S01]  /*5af0*/  UPLOP3.LUT UP0, UPT, UPT, UPT, UPT, 0x40, 0x4 ;  /* 0x000000000004789c */ /* 0x000fe20003f0e870 */
[----:B------:R-:W-:Y:S01]  /*5b00*/  ISETP.NE.AND.EX P2, PT, RZ, UR39, PT, P2 ;  /* 0x00000027ff007c0c */ /* 0x000fe2000bf45320 */
[----:B------:R-:W-:Y:S01]  /*5b10*/  UISETP.NE.AND.EX UP1, UPT, UR45, URZ, UPT, UP1 ;  /* 0x000000ff2d00728c */ /* 0x000fe2000bf25310 */
[----:B------:R-:W-:Y:S04]  /*5b20*/  PLOP3.LUT P1, PT, PT, PT, UP2, 0x80, 0x8 ;  /* 0x000000000008781c */ /* 0x000fe80003f2f028 */
[----:B------:R-:W-:Y:S06]  /*5b30*/  @UP2 UPLOP3.LUT UP0, UPT, UPT, UPT, UP1, 0x80, 0x8 ;  /* 0x000000000008289c */ /* 0x000fec0003f0f010 */
[----:B------:R-:W-:Y:S01]  /*5b40*/  PLOP3.LUT P0, PT, PT, PT, UP0, 0x80, 0x8 ;  /* 0x000000000008781c */ /* 0x000fe20003f0f008 */
[----:B------:R-:W-:Y:S01]  /*5b50*/  @!UPT UIADD3 URZ, UPT, UPT, URZ, URZ, URZ ;  /* 0x000000fffffff290 */ /* 0x000fe2000fffe0ff */
[----:B------:R-:W-:Y:S11]  /*5b60*/  BRA.U !UP1, `(.L_x_94) ;  /* 0x0000000109387547 */ /* 0x000ff6000b800000 */
[----:B------:R-:W-:Y:S01]  /*5b70*/  UISETP.NE.U32.AND UP0, UPT, UR38, URZ, UPT ;  /* 0x000000ff2600728c */ /* 0x000fe2000bf05070 */
[----:B------:R-:W-:Y:S02]  /*5b80*/  HFMA2 R0, -RZ, RZ, 0, 5.9604644775390625e-08 ;  /* 0x00000001ff007431 */ /* 0x000fe400000001ff */
[----:B------:R-:W-:Y:S01]  /*5b90*/  IMAD.MOV.U32 R64, RZ, RZ, 0x1 ;  /* 0x00000001ff407424 */ /* 0x000fe200078e00ff */
[----:B------:R-:W-:Y:S06]  /*5ba0*/  UISETP.NE.AND.EX UP0, UPT, UR39, URZ, UPT, UP0 ;  /* 0x000000ff2700728c */ /* 0x000fec000bf05300 */
[----:B------:R-:W-:Y:S05]  /*5bb0*/  PLOP3.LUT P3, PT, PT, PT, UP0, 0x80, 0x8 ;  /* 0x000000000008781c */ /* 0x000fea0003f6f008 */
[----:B------:R-:W1:Y:S01]  /*5bc0*/  @UP0 LDCU.64 UR6, c[0x0][0x888] ;  /* 0x00011100ff0607ac */ /* 0x000e620008000a00 */
[----:B------:R-:W-:Y:S07]  /*5bd0*/  @UP0 UIMAD UR4, UR36, UR44, URZ ;  /* 0x0000002c240402a4 */ /* 0x000fee000f8e02ff */
[----:B------:R-:W-:Y:S01]  /*5be0*/  @!P3 PRMT R64, R0, 0x7610, R64 ;  /* 0x000076100040b816 */ /* 0x000fe20000000040 */
[----:B-1----:R-:W-:Y:S03]  /*5bf0*/  @UP0 UIMAD.WIDE UR6, UR4, 0x4, UR6 ;  /* 0x00000004040608a5 */ /* 0x002fe6000f8e0206 */
[----:B------:R-:W1:Y:S03]  /*5c00*/  @!UP0 LDCU UR4, c[0x0][0x880] ;  /* 0x00011000ff0487ac */ /* 0x000e660008000800 */
[----:B------:R-:W-:Y:S01]  /*5c10*/  IMAD.U32 R2, RZ, RZ, UR6 ;  /* 0x00000006ff027e24 */ /* 0x000fe2000f8e00ff */
[----:B------:R-:W-:Y:S05]  /*5c20*/  MOV R3, UR7 ;  /* 0x0000000700037c02 */ /* 0x000fea0008000f00 */
[----:B-----5:R2:W5:Y:S02]  /*5c30*/  @P3 LDG.E R35, desc[UR46][R2.64] ;  /* 0x0000002e02233981 */ /* 0x020564000c1e1900 */
[----:B-12---:R-:W-:Y:S02]  /*5c40*/  @!P3 IMAD.U32 R35, RZ, RZ, UR4 ;  /* 0x00000004ff23be24 */ /* 0x006fe4000f8e00ff */
.L_x_94:
[----:B------:R-:W-:Y:S05]  /*5c50*/  @!P4 BRA `(.L_x_95) ;  /* 0x000000000020c947 */ /* 0x000fea0003800000 */
[----:B------:R-:W-:Y:S04]  /*5c60*/  ISETP.NE.U32.AND P3, PT, R56, RZ, PT ;  /* 0x000000ff3800720c */ /* 0x000fe80003f65070 */
[----:B------:R-:W-:Y:S11]  /*5c70*/  ISETP.NE.AND.EX P3, PT, R57, RZ, PT, P3 ;  /* 0x000000ff3900720c */ /* 0x000ff60003f65330 */
[----:B------:R-:W-:Y:S02]  /*5c80*/  @!UPT UIADD3 URZ, UPT, UPT, URZ, URZ, URZ ;  /* 0x000000fffffff290 */ /* 0x000fe4000fffe0ff */
[----:B------:R-:W1:Y:S01]  /*5c90*/  @P3 LDC.64 R2, c[0x0][0x8a8] ;  /* 0x00022a00ff023b82 */ /* 0x000e620000000a00 */
[----:B------:R-:W-:Y:S04]  /*5ca0*/  @P3 IMAD R0, R58, UR36, RZ ;  /* 0x000000243a003c24 */ /* 0x000fe8000f8e02ff */
[----:B-1----:R-:W-:Y:S05]  /*5cb0*/  @P3 IMAD.WIDE R2, R0, 0x4, R2 ;  /* 0x0000000400023825 */ /* 0x002fea00078e0202 */
[----:B-----5:R1:W5:Y:S02]  /*5cc0*/  @P3 LDG.E R33, desc[UR46][R2.64] ;  /* 0x0000002e02213981 */ /* 0x020364000c1e1900 */
[----:B-1----:R-:W2:Y:S02]  /*5cd0*/  @!P3 LDC R33, c[0x0][0x8a0] ;  /* 0x00022800ff21bb82 */ /* 0x002ea40000000800 */
.L_x_95:
[----:B-----5:R-:W-:Y:S01]  /*5ce0*/  FSETP.NEU.AND P3, PT, R35, RZ, PT ;  /* 0x000000ff2300720b */ /* 0x020fe20003f6d000 */
[----:B------:R-:W-:Y:S01]  /*5cf0*/  BSSY B1, `(.L_x_96) ;  /* 0x0000038000017945 */ /* 0x000fe20003800000 */
[----:B------:R-:W-:Y:S01]  /*5d00*/  SEL R3, RZ, 0xffffffff, P2 ;  /* 0xffffffffff037807 */ /* 0x000fe20001000000 */
[----:B------:R-:W-:Y:S01]  /*5d10*/  IMAD.MOV.U32 R85, RZ, RZ, 0x1 ;  /* 0x00000001ff557424 */ /* 0x000fe200078e00ff */
[----:B------:R-:W-:Y:S01]  /*5d20*/  @P1 LOP3.LUT P2, RZ, R64, 0xff, RZ, 0xc0, !PT ;  /* 0x000000ff40ff1812 */ /* 0x000fe2000784c0ff */
[C---:B------:R-:W-:Y:S01]  /*5d30*/  IMAD R34, R31.reuse, 0x80, R32 ;  /* 0x000000801f227824 */ /* 0x040fe200078e0220 */
[----:B------:R-:W-:Y:S01]  /*5d40*/  @P1 SEL R0, RZ, 0xffffffff, P3 ;  /* 0xffffffffff001807 */ /* 0x000fe20001800000 */
[----:B------:R-:W-:Y:S01]  /*5d50*/  IMAD R81, R76, -0x10, R74 ;  /* 0xfffffff04c517824 */ /* 0x000fe200078e024a */
[----:B------:R-:W-:Y:S01]  /*5d60*/  LEA R83, R31, UR48, 0x3 ;  /* 0x000000301f537c11 */ /* 0x000fe2000f8e18ff */
[----:B------:R-:W-:Y:S01]  /*5d70*/  IMAD.MOV.U32 R84, RZ, RZ, RZ ;  /* 0x000000ffff547224 */ /* 0x000fe200078e00ff */
[C---:B------:R-:W-:Y:S02]  /*5d80*/  @P0 SEL R0, R3.reuse, R0, !P2 ;  /* 0x0000000003000207 */ /* 0x040fe40005000000 */
[----:B------:R-:W-:Y:S02]  /*5d90*/  CS2R R54, SRZ ;  /* 0x0000000000367805 */ /* 0x000fe4000001ff00 */
[----:B------:R-:W-:Y:S02]  /*5da0*/  PLOP3.LUT P2, PT, PT, PT, UP1, 0x80, 0x8 ;  /* 0x000000000008781c */ /* 0x000fe40003f4f018 */
[----:B------:R-:W-:Y:S02]  /*5db0*/  CS2R R52, SRZ ;  /* 0x0000000000347805 */ /* 0x000fe4000001ff00 */
[----:B------:R-:W-:Y:S02]  /*5dc0*/  @P1 LOP3.LUT R0, R0, 0x1, RZ, 0xc0, !PT ;  /* 0x0000000100001812 */ /* 0x000fe400078ec0ff */
[----:B------:R-:W-:Y:S02]  /*5dd0*/  CS2R R50, SRZ ;  /* 0x0000000000327805 */ /* 0x000fe4000001ff00 */
[----:B------:R-:W-:Y:S02]  /*5de0*/  LOP3.LUT P4, R79, R64, 0xff, RZ, 0xc0, !PT ;  /* 0x000000ff404f7812 */ /* 0x000fe4000788c0ff */
[----:B------:R-:W-:Y:S02]  /*5df0*/  CS2R R48, SRZ ;  /* 0x0000000000307805 */ /* 0x000fe4000001ff00 */
[----:B------:R-:W-:Y:S02]  /*5e00*/  ISETP.NE.U32.OR P5, PT, R0, 0x1, !P1 ;  /* 0x000000010000780c */ /* 0x000fe40004fa5470 */
[----:B------:R-:W-:Y:S02]  /*5e10*/  CS2R R46, SRZ ;  /* 0x00000000002e7805 */ /* 0x000fe4000001ff00 */
[----:B------:R-:W-:Y:S02]  /*5e20*/  SEL R2, RZ, 0xffffffff, P3 ;  /* 0xffffffffff027807 */ /* 0x000fe40001800000 */
[----:B------:R-:W-:Y:S02]  /*5e30*/  CS2R R44, SRZ ;  /* 0x00000000002c7805 */ /* 0x000fe4000001ff00 */
[----:B------:R-:W-:Y:S02]  /*5e40*/  P2R R82, PR, RZ, 0x20 ;  /* 0x00000020ff527803 */ /* 0x000fe40000000000 */
[----:B------:R-:W-:Y:S02]  /*5e50*/  CS2R R42, SRZ ;  /* 0x00000000002a7805 */ /* 0x000fe4000001ff00 */
[----:B------:R-:W-:Y:S02]  /*5e60*/  CS2R R40, SRZ ;  /* 0x0000000000287805 */ /* 0x000fe4000001ff00 */
[----:B------:R-:W-:Y:S04]  /*5e70*/  @P2 SEL R2, R3, R2, !P4 ;  /* 0x0000000203022207 */ /* 0x000fe80006000000 */
[----:B------:R-:W-:Y:S02]  /*5e80*/  LOP3.LUT R2, R2, 0x1, RZ, 0xc0, !PT ;  /* 0x0000000102027812 */ /* 0x000fe400078ec0ff */
[----:B------:R-:W-:Y:S02]  /*5e90*/  @P5 SHF.L.U32 R0, RZ, 0x1f, RZ ;  /* 0x0000001fff005819 */ /* 0x000fe400000006ff */
[----:B------:R-:W-:Y:S02]  /*5ea0*/  ISETP.NE.U32.AND P2, PT, R2, 0x1, PT ;  /* 0x000000010200780c */ /* 0x000fe40003f45070 */
[----:B------:R1:W3:Y:S02]  /*5eb0*/  @P5 SYNCS.PHASECHK.TRANS64.TRYWAIT P1, [UR48+0x60], R0 ;  /* 0x00006000ff0055a7 */ /* 0x0002e40008021130 */
[----:B------:R-:W-:Y:S02]  /*5ec0*/  P2R R86, PR, RZ, 0x4 ;  /* 0x00000004ff567803 */ /* 0x000fe40000000000 */
[----:B-1----:R-:W-:Y:S04]  /*5ed0*/  SHF.L.U32 R0, R72, 0x1f, RZ ;  /* 0x0000001f48007819 */ /* 0x002fe800000006ff */
[----:B------:R1:W4:Y:S01]  /*5ee0*/  SYNCS.PHASECHK.TRANS64.TRYWAIT P0, [R83+URZ+0xd0], R0 ;  /* 0x0000d000530075a7 */ /* 0x00032200080011ff */
[----:B---3--:R-:W-:Y:S01]  /*5ef0*/  @P5 SEL R85, RZ, 0x1, !P1 ;  /* 0x00000001ff555807 */ /* 0x008fe20004800000 */
[----:B-1----:R-:W-:Y:S06]  /*5f00*/  @!P5 BRA `(.L_x_97) ;  /* 0x000000000058d947 */ /* 0x002fec0003800000 */
[----:B------:R-:W-:Y:S01]  /*5f10*/  IMAD.MOV.U32 R54, RZ, RZ, RZ ;  /* 0x000000ffff367224 */ /* 0x000fe200078e00ff */
[----:B------:R-:W-:Y:S01]  /*5f20*/  ISETP.NE.AND P1, PT, R85, RZ, PT ;  /* 0x000000ff5500720c */ /* 0x000fe20003f25270 */
[----:B------:R-:W-:Y:S01]  /*5f30*/  BSSY B0, `(.L_x_98) ;  /* 0x000000c000007945 */ /* 0x000fe20003800000 */
[----:B------:R-:W-:Y:S02]  /*5f40*/  CS2R R42, SRZ ;  /* 0x00000000002a7805 */ /* 0x000fe4000001ff00 */
[----:B------:R-:W-:Y:S02]  /*5f50*/  CS2R R40, SRZ ;  /* 0x0000000000287805 */ /* 0x000fe4000001ff00 */
[----:B------:R-:W-:Y:S02]  /*5f60*/  CS2R R46, SRZ ;  /* 0x00000000002e7805 */ /* 0x000fe4000001ff00 */
[----:B------:R-:W-:Y:S02]  /*5f70*/  CS2R R44, SRZ ;  /* 0x00000000002c7805 */ /* 0x000fe4000001ff00 */
[----:B------:R-:W-:Y:S02]  /*5f80*/  CS2R R50, SRZ ;  /* 0x0000000000327805 */ /* 0x000fe4000001ff00 */
[----:B------:R-:W-:Y:S02]  /*5f90*/  CS2R R48, SRZ ;  /* 0x0000000000307805 */ /* 0x000fe4000001ff00 */
[----:B------:R-:W-:Y:S01]  /*5fa0*/  CS2R R52, SRZ ;  /* 0x0000000000347805 */ /* 0x000fe2000001ff00 */
[----:B------:R-:W-:Y:S06]  /*5fb0*/  @P1 BRA `(.L_x_99) ;  /* 0x00000000000c1947 */ /* 0x000fec0003800000 */
[----:B------:R-:W-:Y:S04]  /*5fc0*/  SHF.L.U32 R3, RZ, 0x1f, RZ ;  /* 0x0000001fff037819 */ /* 0x000fe800000006ff */
[----:B------:R-:W1:Y:S02]  /*5fd0*/  SYNCS.PHASECHK.TRANS64.TRYWAIT P1, [UR48+0x60], R3 ;  /* 0x00006003ff0075a7 */ /* 0x000e640008021130 */
[----:B-1----:R-:W-:Y:S05]  /*5fe0*/  @!P1 BRA `(.L_x_100) ;  /* 0x0000004800a09947 */ /* 0x002fea0003800000 */
.L_x_99:
[----:B------:R-:W-:Y:S05]  /*5ff0*/  BSYNC B0 ;  /* 0x0000000000007941 */ /* 0x000fea0003800000 */
.L_x_98:
[----:B------:R-:W-:Y:S01]  /*6000*/  ISETP.NE.AND P1, PT, R86, RZ, PT ;  /* 0x000000ff5600720c */ /* 0x000fe20003f25270 */
[----:B------:R-:W-:Y:S11]  /*6010*/  HFMA2 R84, -RZ, RZ, 0, 5.9604644775390625e-08 ;  /* 0x00000001ff547431 */ /* 0x000ff600000001ff */
[----:B------:R-:W-:Y:S01]  /*6020*/  @!UPT UIADD3 URZ, UPT, UPT, URZ, URZ, URZ ;  /* 0x000000fffffff290 */ /* 0x000fe2000fffe0ff */
[----:B------:R3:W1:Y:S04]  /*6030*/  @P1 LDS.128 R40, [R75] ;  /* 0x000000004b281984 */ /* 0x0006680000000c00 */
[----:B------:R3:W1:Y:S04]  /*6040*/  @P1 LDS.128 R44, [R74+0x10] ;  /* 0x000010004a2c1984 */ /* 0x0006680000000c00 */
[----:B------:R3:W1:Y:S04]  /*6050*/  @P1 LDS.128 R48, [R73+0x20] ;  /* 0x0000200049301984 */ /* 0x0006680000000c00 */
[----:B------:R3:W1:Y:S02]  /*6060*/  @P1 LDS.128 R52, [R81+0x30] ;  /* 0x0000300051341984 */ /* 0x0006640000000c00 */
.L_x_97:
[----:B------:R-:W-:Y:S05]  /*6070*/  BSYNC B1 ;  /* 0x0000000000017941 */ /* 0x000fea0003800000 */
.L_x_96:
[----:B-1----:R-:W-:Y:S04]  /*6080*/  SHF.R.U32.HI R2, RZ, 0x15, R34 ;  /* 0x00000015ff027819 */ /* 0x002fe80000011622 */
[----:B------:R-:W-:Y:S01]  /*6090*/  LOP3.LUT P1, RZ, R2, 0x3, R68, 0x48, !PT ;  /* 0x0000000302ff7812 */ /* 0x000fe20007824844 */
[----:B------:R-:W-:Y:S01]  /*60a0*/  @!UPT UIADD3 URZ, UPT, UPT, URZ, URZ, URZ ;  /* 0x000000fffffff290 */ /* 0x000fe2000fffe0ff */
[----:B----4-:R-:W-:Y:S11]  /*60b0*/  @P0 BRA `(.L_x_101) ;  /* 0x0000000000080947 */ /* 0x010ff60003800000 */
[----:B------:R-:W1:Y:S02]  /*60c0*/  SYNCS.PHASECHK.TRANS64.TRYWAIT P0, [R83+URZ+0xd0], R0 ;  /* 0x0000d000530075a7 */ /* 0x000e6400080011ff */
[----:B-1----:R-:W-:Y:S05]  /*60d0*/  @!P0 BRA `(.L_x_102) ;  /* 0x00000048007c8947 */ /* 0x002fea0003800000 */
.L_x_101:
[----:B------:R-:W-:Y:S05]  /*60e0*/  @!P1 BRA `(.L_x_103) ;  /* 0x0000000000409947 */ /* 0x000fea0003800000 */
[----:B------:R-:W4:Y:S01]  /*60f0*/  LDCU.64 UR8, c[0x4][0x70] ;  /* 0x01000e00ff0877ac */ /* 0x000f220008000a00 */
[----:B------:R-:W-:Y:S01]  /*6100*/  MOV R3, 0x0 ;  /* 0x0000000000037802 */ /* 0x000fe20000000f00 */
[----:B------:R-:W-:Y:S02]  /*6110*/  HFMA2 R12, -RZ, RZ, 0, 5.9604644775390625e-08 ;  /* 0x00000001ff0c7431 */ /* 0x000fe400000001ff */
[----:B------:R-:W-:Y:S02]  /*6120*/  IMAD.MOV.U32 R8, RZ, RZ, 0x192 ;  /* 0x00000192ff087424 */ /* 0x000fe400078e00ff */
[----:B------:R-:W-:Y:S01]  /*6130*/  IMAD.MOV.U32 R13, RZ, RZ, RZ ;  /* 0x000000ffff0d7224 */ /* 0x000fe200078e00ff */
[----:B------:R-:W5:Y:S01]  /*6140*/  LDCU.64 UR6, c[0x4][0x78] ;  /* 0x01000f00ff0677ac */ /* 0x000f620008000a00 */
[----:B------:R-:W1:Y:S01]  /*6150*/  LDC.64 R2, c[0x4][R3] ;  /* 0x0100000003027b82 */ /* 0x000e620000000a00 */
[----:B------:R-:W2:Y:S01]  /*6160*/  LDCU.64 UR4, c[0x4][0x10] ;  /* 0x01000200ff0477ac */ /* 0x000ea20008000a00 */
[----:B----4-:R-:W-:Y:S01]  /*6170*/  MOV R5, UR9 ;  /* 0x0000000900057c02 */ /* 0x010fe20008000f00 */
[----:B------:R-:W-:Y:S01]  /*6180*/  IMAD.U32 R4, RZ, RZ, UR8 ;  /* 0x00000008ff047e24 */ /* 0x000fe2000f8e00ff */
[----:B-----5:R-:W-:Y:S01]  /*6190*/  MOV R7, UR7 ;  /* 0x0000000700077c02 */ /* 0x020fe20008000f00 */
[----:B------:R-:W-:Y:S01]  /*61a0*/  IMAD.U32 R6, RZ, RZ, UR6 ;  /* 0x00000006ff067e24 */ /* 0x000fe2000f8e00ff */
[----:B--2---:R-:W-:Y:S01]  /*61b0*/  MOV R11, UR5 ;  /* 0x00000005000b7c02 */ /* 0x004fe20008000f00 */
[----:B------:R-:W-:Y:S02]  /*61c0*/  IMAD.U32 R10, RZ, RZ, UR4 ;  /* 0x00000004ff0a7e24 */ /* 0x000fe4000f8e00ff */
[----:B------:R-:W-:Y:S07]  /*61d0*/  LEPC R20, `(.L_x_103) ;  /* 0x000000001014794e */ /* 0x000fee0000000000 */
[----:B-1-3--:R-:W-:Y:S05]  /*61e0*/  CALL.ABS.NOINC R2 ;  /* 0x0000000002007343 */ /* 0x00afea0003c00000 */
.L_x_103:
[----:B------:R-:W-:Y:S05]  /*61f0*/  WARPSYNC.ALL ;  /* 0x0000000000007948 */ /* 0x000fea0003800000 */
[----:B------:R-:W-:Y:S01]  /*6200*/  R2UR UR4, R34 ;  /* 0x00000000220472ca */ /* 0x000fe200000e0000 */
[----:B------:R-:W-:Y:S01]  /*6210*/  BSSY.RECONVERGENT B0, `(.L_x_104) ;  /* 0x0000039000007945 */ /* 0x000fe20003800200 */
[----:B------:R-:W-:Y:S11]  /*6220*/  ISETP.NE.AND P0, PT, R77, RZ, PT ;  /* 0x000000ff4d00720c */ /* 0x000ff60003f05270 */
[----:B------:R-:W1:Y:S02]  /*6230*/  LDTM.x16 R4, tmem[UR4] ;  /* 0x00000004000479ee */ /* 0x000e640008240000 */
[C---:B-12---:R-:W-:Y:S01]  /*6240*/  FMUL R0, R33.reuse, R4 ;  /* 0x0000000421007220 */ /* 0x046fe20000400000 */
[C---:B------:R-:W-:Y:S01]  /*6250*/  FMUL R2, R33.reuse, R5 ;  /* 0x0000000521027220 */ /* 0x040fe20000400000 */
[C---:B------:R-:W-:Y:S01]  /*6260*/  FMUL R3, R33.reuse, R6 ;  /* 0x0000000621037220 */ /* 0x040fe20000400000 */
[----:B------:R-:W-:Y:S01]  /*6270*/  FMUL R7, R33, R7 ;  /* 0x0000000721077220 */ /* 0x000fe20000400000 */
[----:B------:R-:W-:Y:S01]  /*6280*/  FFMA R36, R35, R40, R0 ;  /* 0x0000002823247223 */ /* 0x000fe20000000000 */
        /* <DEDUP_REMOVED lines=10> */
[----:B------:R1:W-:Y:S01]  /*6330*/  STS.128 [R75], R36 ;  /* 0x000000244b007388 */ /* 0x0003e20000000c00 */
        /* <DEDUP_REMOVED lines=8> */
[----:B------:R1:W-:Y:S01]  /*63c0*/  STS.128 [R74+0x10], R4 ;  /* 0x000010044a007388 */ /* 0x0003e20000000c00 */
[----:B------:R-:W-:Y:S01]  /*63d0*/  FMUL R13, R33, R17 ;  /* 0x00000011210d7220 */ /* 0x000fe20000400000 */
[----:B------:R-:W-:Y:S01]  /*63e0*/  FFMA R10, R35, R50, R10 ;  /* 0x00000032230a7223 */ /* 0x000fe2000000000a */
[----:B------:R-:W-:Y:S01]  /*63f0*/  FMUL R14, R33, R18 ;  /* 0x00000012210e7220 */ /* 0x000fe20000400000 */
[----:B------:R-:W-:Y:S01]  /*6400*/  FFMA R11, R35, R51, R15 ;  /* 0x00000033230b7223 */ /* 0x000fe2000000000f */
[----:B------:R-:W-:Y:S01]  /*6410*/  FMUL R19, R33, R19 ;  /* 0x0000001321137220 */ /* 0x000fe20000400000 */
[C---:B------:R-:W-:Y:S01]  /*6420*/  FFMA R12, R35.reuse, R52, R12 ;  /* 0x00000034230c7223 */ /* 0x040fe2000000000c */
[C---:B------:R-:W-:Y:S01]  /*6430*/  FFMA R13, R35.reuse, R53, R13 ;  /* 0x00000035230d7223 */ /* 0x040fe2000000000d */
[C---:B------:R-:W-:Y:S01]  /*6440*/  FFMA R14, R35.reuse, R54, R14 ;  /* 0x00000036230e7223 */ /* 0x040fe2000000000e */
[----:B------:R1:W-:Y:S01]  /*6450*/  STS.128 [R73+0x20], R8 ;  /* 0x0000200849007388 */ /* 0x0003e20000000c00 */
[----:B------:R-:W-:Y:S05]  /*6460*/  FFMA R15, R35, R55, R19 ;  /* 0x00000037230f7223 */ /* 0x000fea0000000013 */
[----:B------:R1:W-:Y:S01]  /*6470*/  STS.128 [R81+0x30], R12 ;  /* 0x0000300c51007388 */ /* 0x0003e20000000c00 */
[----:B------:R-:W-:Y:S01]  /*6480*/  @!PT LDS RZ, [RZ] ;  /* 0x00000000fffff984 */ /* 0x000fe20000000800 */
[----:B------:R-:W-:Y:S01]  /*6490*/  @!PT LDS RZ, [RZ] ;  /* 0x00000000fffff984 */ /* 0x000fe20000000800 */
[----:B------:R-:W-:Y:S01]  /*64a0*/  @!PT LDS RZ, [RZ] ;  /* 0x00000000fffff984 */ /* 0x000fe20000000800 */
[----:B------:R-:W-:Y:S01]  /*64b0*/  @!PT LDS RZ, [RZ] ;  /* 0x00000000fffff984 */ /* 0x000fe20000000800 */
[----:B------:R2:W-:Y:S06]  /*64c0*/  MEMBAR.ALL.CTA ;  /* 0x0000000000007992 */ /* 0x0005ec0000008000 */
[----:B--2---:R-:W2:Y:S02]  /*64d0*/  FENCE.VIEW.ASYNC.S ;  /* 0x00000000000073c6 */ /* 0x004ea40000000000 */
[----:B--2---:R-:W-:Y:S06]  /*64e0*/  BAR.SYNC.DEFER_BLOCKING 0x1, 0x80 ;  /* 0x0042000000007b1d */ /* 0x004fec0000010000 */
[----:B------:R-:W-:Y:S05]  /*64f0*/  @P0 BRA `(.L_x_105) ;  /* 0x0000000000280947 */ /* 0x000fea0003800000 */
[----:B------:R-:W-:Y:S02]  /*6500*/  UIADD3 UR4, UPT, UPT, UR48, 0x200, URZ ;  /* 0x0000020030047890 */ /* 0x000fe4000fffe0ff */
[----:B------:R-:W-:Y:S01]  /*6510*/  UIADD3 UR6, UP0, UPT, UR52, 0x680, URZ ;  /* 0x0000068034067890 */ /* 0x000fe2000ff1e0ff */
[----:B------:R-:W-:Y:S03]  /*6520*/  UMOV UR43, UR36 ;  /* 0x00000024002b7c82 */ /* 0x000fe60008000000 */
[----:B------:R-:W-:Y:S01]  /*6530*/  MOV R69, UR4 ;  /* 0x0000000400457c02 */ /* 0x000fe20008000f00 */
[----:B------:R-:W-:Y:S03]  /*6540*/  UIADD3.X UR7, UPT, UPT, URZ, UR53, URZ, UP0, !UPT ;  /* 0x00000035ff077290 */ /* 0x000fe600087fe4ff */
[----:B------:R-:W-:Y:S11]  /*6550*/  R2UR UR40, R69 ;  /* 0x00000000452872ca */ /* 0x000ff600000e0000 */
[----:B------:R-:W-:Y:S02]  /*6560*/  @!UPT UIADD3 URZ, UPT, UPT, URZ, URZ, URZ ;  /* 0x000000fffffff290 */ /* 0x000fe4000fffe0ff */
[----:B------:R2:W-:Y:S01]  /*6570*/  UTMASTG.3D [UR40], [UR6] ;  /* 0x00000028060073b5 */ /* 0x0005e20008010000 */
[----:B------:R0:W-:Y:S01]  /*6580*/  UTMACMDFLUSH ;  /* 0x00000000000079b7 */ /* 0x0001e20000000000 */
[----:B--2---:R-:W-:Y:S04]  /*6590*/  DEPBAR.LE SB0, 0x1 ;  /* 0x000080400000791a */ /* 0x004fe80000000000 */
.L_x_105:
[----:B------:R-:W-:Y:S05]  /*65a0*/  BSYNC.RECONVERGENT B0 ;  /* 0x0000000000007941 */ /* 0x000fea0003800200 */
.L_x_104:
[----:B------:R-:W-:Y:S01]  /*65b0*/  BAR.SYNC.DEFER_BLOCKING 0x1, 0x80 ;  /* 0x0042000000007b1d */ /* 0x000fe20000010000 */
[----:B------:R-:W-:Y:S01]  /*65c0*/  ISETP.NE.AND P1, PT, R82, RZ, PT ;  /* 0x000000ff5200720c */ /* 0x000fe20003f25270 */
[----:B------:R-:W-:Y:S01]  /*65d0*/  UISETP.NE.AND UP0, UPT, UR49, URZ, UPT ;  /* 0x000000ff3100728c */ /* 0x000fe2000bf05270 */
[----:B------:R-:W-:Y:S11]  /*65e0*/  LEA R2, R84, UR48, 0x3 ;  /* 0x0000003054027c11 */ /* 0x000ff6000f8e18ff */
[----:B------:R-:W-:Y:S01]  /*65f0*/  @P1 SHF.L.U32 R3, RZ, 0x1f, RZ ;  /* 0x0000001fff031819 */ /* 0x000fe200000006ff */
[----:B------:R-:W-:Y:S06]  /*6600*/  BRA.U !UP0, `(.L_x_106) ;  /* 0x0000000108247547 */ /* 0x000fec000b800000 */
[----:B-1----:R-:W-:Y:S01]  /*6610*/  IMAD.U32 R4, RZ, RZ, UR51 ;  /* 0x00000033ff047e24 */ /* 0x002fe2000f8e00ff */
[----:B------:R-:W-:Y:S01]  /*6620*/  MOV R0, UR37 ;  /* 0x0000002500007c02 */ /* 0x000fe20008000f00 */
[----:B------:R-:W-:Y:S03]  /*6630*/  UIADD3 UR51, UPT, UPT, UR51, 0x1, URZ ;  /* 0x0000000133337890 */ /* 0x000fe6000fffe0ff */
[----:B------:R-:W-:Y:S01]  /*6640*/  @P1 LEA R4, R4, UR48, 0x3 ;  /* 0x0000003004041c11 */ /* 0x000fe2000f8e18ff */
[----:B------:R-:W-:Y:S04]  /*6650*/  UISETP.NE.AND UP0, UPT, UR51, 0x4, UPT ;  /* 0x000000043300788c */ /* 0x000fe8000bf05270 */
[----:B------:R-:W-:Y:S01]  /*6660*/  @P1 VIADD R4, R4, 0x80 ;  /* 0x0000008004041836 */ /* 0x000fe20000000000 */
[----:B------:R-:W-:Y:S04]  /*6670*/  USEL UR51, UR51, URZ, UP0 ;  /* 0x000000ff33337287 */ /* 0x000fe80008000000 */
[----:B------:R-:W-:Y:S04]  /*6680*/  @P1 PRMT R0, R0, 0x654, R4 ;  /* 0x0000065400001816 */ /* 0x000fe80000000004 */
[----:B------:R2:W-:Y:S04]  /*6690*/  @P1 SYNCS.ARRIVE.TRANS64.RED.A1T0 RZ, [R0+URZ], RZ ;  /* 0x000000ff00ff19a7 */ /* 0x0005e800081004ff */
.L_x_106:
[----:B------:R-:W4:Y:S01]  /*66a0*/  @P1 SYNCS.PHASECHK.TRANS64.TRYWAIT P0, [R2+URZ+0x60], R3 ;  /* 0x00006003020015a7 */ /* 0x000f2200080011ff */
[----:B------:R-:W-:Y:S01]  /*66b0*/  BSSY B1, `(.L_x_107) ;  /* 0x0000016000017945 */ /* 0x000fe20003800000 */
[----:B----4-:R-:W-:Y:S03]  /*66c0*/  @P1 SEL R85, RZ, 0x1, !P0 ;  /* 0x00000001ff551807 */ /* 0x010fe60004000000 */
[----:B------:R-:W-:Y:S05]  /*66d0*/  @!P1 BRA `(.L_x_108) ;  /* 0x00000000004c9947 */ /* 0x000fea0003800000 */
[----:B------:R-:W-:Y:S01]  /*66e0*/  ISETP.NE.AND P0, PT, R85, RZ, PT ;  /* 0x000000ff5500720c */ /* 0x000fe20003f05270 */
[----:B------:R-:W-:Y:S01]  /*66f0*/  BSSY B0, `(.L_x_109) ;  /* 0x000000b000007945 */ /* 0x000fe20003800000 */
[----:B------:R-:W-:Y:S11]  /*6700*/  ISETP.NE.AND P1, PT, R86, RZ, PT ;  /* 0x000000ff5600720c */ /* 0x000ff60003f25270 */
[----:B------:R-:W-:Y:S02]  /*6710*/  @!UPT UIADD3 URZ, UPT, UPT, URZ, URZ, URZ ;  /* 0x000000fffffff290 */ /* 0x000fe4000fffe0ff */
[C---:B-1----:R-:W-:Y:S01]  /*6720*/  @P1 IMAD R6, R84.reuse, 0x2000, R75 ;  /* 0x0000200054061824 */ /* 0x042fe200078e024b */
[C---:B------:R-:W-:Y:S01]  /*6730*/  @P1 LEA R4, R84.reuse, R73, 0xd ;  /* 0x0000004954041211 */ /* 0x040fe200078e68ff */
[C---:B------:R-:W-:Y:S02]  /*6740*/  @P1 IMAD R5, R84.reuse, 0x2000, R74 ;  /* 0x0000200054051824 */ /* 0x040fe400078e024a */
[----:B------:R-:W-:Y:S01]  /*6750*/  @P1 IMAD R3, R84, 0x2000, R81 ;  /* 0x0000200054031824 */ /* 0x000fe200078e0251 */
[----:B------:R-:W-:Y:S06]  /*6760*/  @P0 BRA `(.L_x_110) ;  /* 0x00000000000c0947 */ /* 0x000fec0003800000 */
[----:B--2---:R-:W-:Y:S04]  /*6770*/  SHF.L.U32 R0, RZ, 0x1f, RZ ;  /* 0x0000001fff007819 */ /* 0x004fe800000006ff */
[----:B------:R-:W1:Y:S02]  /*6780*/  SYNCS.PHASECHK.TRANS64.TRYWAIT P0, [R2+URZ+0x60], R0 ;  /* 0x00006000020075a7 */ /* 0x000e6400080011ff */
[----:B-1----:R-:W-:Y:S05]  /*6790*/  @!P0 BRA `(.L_x_111) ;  /* 0x0000004000e08947 */ /* 0x002fea0003800000 */
.L_x_110:
[----:B------:R-:W-:Y:S05]  /*67a0*/  BSYNC B0 ;  /* 0x0000000000007941 */ /* 0x000fea0003800000 */
.L_x_109:
[----:B------:R-:W-:Y:S02]  /*67b0*/  ISETP.NE.AND P0, PT, R86, RZ, PT ;  /* 0x000000ff5600720c */ /* 0x000fe40003f05270 */
[----:B------:R-:W-:Y:S11]  /*67c0*/  IADD3 R84, PT, PT, R84, 0x1, RZ ;  /* 0x0000000154547810 */ /* 0x000ff60007ffe0ff */
[----:B------:R4:W1:Y:S04]  /*67d0*/  @P0 LDS.128 R40, [R6] ;  /* 0x0000000006280984 */ /* 0x0008680000000c00 */
[----:B------:R4:W1:Y:S04]  /*67e0*/  @P0 LDS.128 R44, [R5+0x10] ;  /* 0x00001000052c0984 */ /* 0x0008680000000c00 */
[----:B------:R4:W1:Y:S04]  /*67f0*/  @P0 LDS.128 R48, [R4+0x20] ;  /* 0x0000200004300984 */ /* 0x0008680000000c00 */
[----:B------:R4:W1:Y:S02]  /*6800*/  @P0 LDS.128 R52, [R3+0x30] ;  /* 0x0000300003340984 */ /* 0x0008640000000c00 */
.L_x_108:
[----:B------:R-:W-:Y:S05]  /*6810*/  BSYNC B1 ;  /* 0x0000000000017941 */ /* 0x000fea0003800000 */
.L_x_107:
[----:B-12---:R-:W-:Y:S05]  /*6820*/  VIADD R0, R34, 0x10 ;  /* 0x0000001022007836 */ /* 0x006fea0000000000 */
[----:B------:R-:W-:Y:S04]  /*6830*/  SHF.R.U32.HI R0, RZ, 0x15, R0 ;  /* 0x00000015ff007819 */ /* 0x000fe80000011600 */
[----:B------:R-:W-:Y:S11]  /*6840*/  LOP3.LUT P0, RZ, R0, 0x3, R68, 0x48, !PT ;  /* 0x0000000300ff7812 */ /* 0x000ff60007804844 */
[----:B------:R-:W-:Y:S02]  /*6850*/  @!UPT UIADD3 URZ, UPT, UPT, URZ, URZ, URZ ;  /* 0x000000fffffff290 */ /* 0x000fe4000fffe0ff */
[----:B------:R-:W-:Y:S05]  /*6860*/  @!P0 BRA `(.L_x_112) ;  /* 0x0000000000408947 */ /* 0x000fea0003800000 */
[----:B------:R-:W1:Y:S01]  /*6870*/  LDCU.64 UR8, c[0x4][0x70] ;  /* 0x01000e00ff0877ac */ /* 0x000e620008000a00 */
[----:B----4-:R-:W-:Y:S01]  /*6880*/  MOV R3, 0x0 ;  /* 0x0000000000037802 */ /* 0x010fe20000000f00 */
[----:B------:R-:W-:Y:S02]  /*6890*/  HFMA2 R12, -RZ, RZ, 0, 5.9604644775390625e-08 ;  /* 0x00000001ff0c7431 */ /* 0x000fe400000001ff */
[----:B------:R-:W-:Y:S02]  /*68a0*/  IMAD.MOV.U32 R8, RZ, RZ, 0x192 ;  /* 0x00000192ff087424 */ /* 0x000fe400078e00ff */
[----:B------:R-:W-:Y:S01]  /*68b0*/  IMAD.MOV.U32 R13, RZ, RZ, RZ ;  /* 0x000000ffff0d7224 */ /* 0x000fe200078e00ff */
[----:B------:R-:W2:Y:S01]  /*68c0*/  LDCU.64 UR6, c[0x4][0x78] ;  /* 0x01000f00ff0677ac */ /* 0x000ea20008000a00 */
[----:B------:R-:W4:Y:S01]  /*68d0*/  LDC.64 R2, c[0x4][R3] ;  /* 0x0100000003027b82 */ /* 0x000f220000000a00 */
[----:B------:R-:W5:Y:S01]  /*68e0*/  LDCU.64 UR4, c[0x4][0x10] ;  /* 0x01000200ff0477ac */ /* 0x000f620008000a00 */
[----:B-1----:R-:W-:Y:S01]  /*68f0*/  MOV R5, UR9 ;  /* 0x0000000900057c02 */ /* 0x002fe20008000f00 */
[----:B------:R-:W-:Y:S01]  /*6900*/  IMAD.U32 R4, RZ, RZ, UR8 ;  /* 0x00000008ff047e24 */ /* 0x000fe2000f8e00ff */
[----:B--2---:R-:W-:Y:S01]  /*6910*/  MOV R7, UR7 ;  /* 0x0000000700077c02 */ /* 0x004fe20008000f00 */
[----:B------:R-:W-:Y:S01]  /*6920*/  IMAD.U32 R6, RZ, RZ, UR6 ;  /* 0x00000006ff067e24 */ /* 0x000fe2000f8e00ff */
[----:B-----5:R-:W-:Y:S01]  /*6930*/  MOV R11, UR5 ;  /* 0x00000005000b7c02 */ /* 0x020fe20008000f00 */
[----:B------:R-:W-:Y:S02]  /*6940*/  IMAD.U32 R10, RZ, RZ, UR4 ;  /* 0x00000004ff0a7e24 */ /* 0x000fe4000f8e00ff */
[----:B------:R-:W-:Y:S07]  /*6950*/  LEPC R20, `(.L_x_112) ;  /* 0x000000001014794e */ /* 0x000fee0000000000 */
[----:B---34-:R-:W-:Y:S05]  /*6960*/  CALL.ABS.NOINC R2 ;  /* 0x0000000002007343 */ /* 0x018fea0003c00000 */
.L_x_112:
[----:B------:R-:W-:Y:S05]  /*6970*/  WARPSYNC.ALL ;  /* 0x0000000000007948 */ /* 0x000fea0003800000 */
[----:B------:R-:W-:Y:S01]  /*6980*/  R2UR UR4, R34 ;  /* 0x00000000220472ca */ /* 0x000fe200000e0000 */
[----:B------:R-:W-:Y:S01]  /*6990*/  BSSY.RECONVERGENT B0, `(.L_x_113) ;  /* 0x0000040000007945 */ /* 0x000fe20003800200 */
[----:B------:R-:W-:Y:S02]  /*69a0*/  ISETP.NE.AND P6, PT, R82, RZ, PT ;  /* 0x000000ff5200720c */ /* 0x000fe40003fc5270 */
[----:B------:R-:W-:Y:S02]  /*69b0*/  ISETP.NE.AND P0, PT, R77, RZ, PT ;  /* 0x000000ff4d00720c */ /* 0x000fe40003f05270 */
[----:B------:R-:W-:Y:S07]  /*69c0*/  MOV R20, UR51 ;  /* 0x0000003300147c02 */ /* 0x000fee0008000f00 */
[----:B----4-:R-:W1:Y:S02]  /*69d0*/  LDTM.x16 R4, tmem[UR4+0x10] ;  /* 0x00001004000479ee */ /* 0x010e640008240000 */
[----:B------:R-:W-:Y:S01]  /*69e0*/  @P6 LEA R20, R20, UR48, 0x3 ;  /* 0x0000003014146c11 */ /* 0x000fe2000f8e18ff */
[C---:B-1----:R-:W-:Y:S01]  /*69f0*/  FMUL R0, R33.reuse, R4 ;  /* 0x0000000421007220 */ /* 0x042fe20000400000 */
        /* <DEDUP_REMOVED lines=33> */
[----:B------:R-:W-:Y:S01]  /*6c10*/  FFMA R15, R35, R55, R19 ;  /* 0x00000037230f7223 */ /* 0x000fe20000000013 */
[----:B------:R-:W-:Y:S02]  /*6c20*/  MOV R16, UR37 ;  /* 0x0000002500107c02 */ /* 0x000fe40008000f00 */
[----:B------:R-:W-:Y:S02]  /*6c30*/  @P6 IADD3 R17, PT, PT, R20, 0x80, RZ ;  /* 0x0000008014116810 */ /* 0x000fe40007ffe0ff */
[----:B------:R1:W-:Y:S01]  /*6c40*/  STS.128 [R81+0x2030], R12 ;  /* 0x0020300c51007388 */ /* 0x0003e20000000c00 */
[----:B------:R-:W-:Y:S02]  /*6c50*/  LEA R0, R84, UR48, 0x3 ;  /* 0x0000003054007c11 */ /* 0x000fe4000f8e18ff */
[----:B------:R-:W-:Y:S01]  /*6c60*/  @P6 PRMT R16, R16, 0x654, R17 ;  /* 0x0000065410106816 */ /* 0x000fe20000000011 */
[----:B------:R-:W-:Y:S01]  /*6c70*/  @!PT LDS RZ, [RZ] ;  /* 0x00000000fffff984 */ /* 0x000fe20000000800 */
[----:B------:R-:W-:Y:S01]  /*6c80*/  @!PT LDS RZ, [RZ] ;  /* 0x00000000fffff984 */ /* 0x000fe20000000800 */
[----:B------:R-:W-:Y:S01]  /*6c90*/  @!PT LDS RZ, [RZ] ;  /* 0x00000000fffff984 */ /* 0x000fe20000000800 */
[----:B------:R-:W-:Y:S01]  /*6ca0*/  @!PT LDS RZ, [RZ] ;  /* 0x00000000fffff984 */ /* 0x000fe20000000800 */
[----:B------:R2:W-:Y:S06]  /*6cb0*/  MEMBAR.ALL.CTA ;  /* 0x0000000000007992 */ /* 0x0005ec0000008000 */
[----:B--2---:R-:W2:Y:S01]  /*6cc0*/  FENCE.VIEW.ASYNC.S ;  /* 0x00000000000073c6 */ /* 0x004ea20000000000 */
[----:B------:R-:W-:Y:S01]  /*6cd0*/  @P6 SHF.L.U32 R2, RZ, 0x1f, RZ ;  /* 0x0000001fff026819 */ /* 0x000fe200000006ff */
[----:B--2---:R-:W-:Y:S06]  /*6ce0*/  BAR.SYNC.DEFER_BLOCKING 0x1, 0x80 ;  /* 0x0042000000007b1d */ /* 0x004fec0000010000 */
[----:B------:R-:W-:Y:S05]  /*6cf0*/  @P0 BRA `(.L_x_114) ;  /* 0x0000000000240947 */ /* 0x000fea0003800000 */
[----:B------:R-:W-:Y:S02]  /*6d00*/  UIADD3 UR8, UP0, UPT, UR52, 0x680, URZ ;  /* 0x0000068034087890 */ /* 0x000fe4000ff1e0ff */
[----:B------:R-:W-:Y:S02]  /*6d10*/  UIADD3 UR5, UPT, UPT, UR41, 0x10, URZ ;  /* 0x0000001029057890 */ /* 0x000fe4000fffe0ff */
[----:B------:R-:W-:Y:S02]  /*6d20*/  UIADD3 UR4, UPT, UPT, UR48, 0x2200, URZ ;  /* 0x0000220030047890 */ /* 0x000fe4000fffe0ff */
[----:B------:R-:W-:Y:S01]  /*6d30*/  UIADD3.X UR9, UPT, UPT, URZ, UR53, URZ, UP0, !UPT ;  /* 0x00000035ff097290 */ /* 0x000fe200087fe4ff */
[----:B------:R-:W-:Y:S01]  /*6d40*/  UMOV UR6, UR42 ;  /* 0x0000002a00067c82 */ /* 0x000fe20008000000 */
[----:B------:R-:W-:Y:S07]  /*6d50*/  UMOV UR7, UR36 ;  /* 0x0000002400077c82 */ /* 0x000fee0008000000 */
[----:B------:R2:W-:Y:S01]  /*6d60*/  UTMASTG.3D [UR4], [UR8] ;  /* 0x00000004080073b5 */ /* 0x0005e20008010000 */
[----:B------:R0:W-:Y:S01]  /*6d70*/  UTMACMDFLUSH ;  /* 0x00000000000079b7 */ /* 0x0001e20000000000 */
[----:B--2---:R-:W-:Y:S04]  /*6d80*/  DEPBAR.LE SB0, 0x1 ;  /* 0x000080400000791a */ /* 0x004fe80000000000 */
.L_x_114:
[----:B------:R-:W-:Y:S05]  /*6d90*/  BSYNC.RECONVERGENT B0 ;  /* 0x0000000000007941 */ /* 0x000fea0003800200 */
.L_x_113:
[----:B------:R-:W-:Y:S01]  /*6da0*/  BAR.SYNC.DEFER_BLOCKING 0x1, 0x80 ;  /* 0x0042000000007b1d */ /* 0x000fe20000010000 */
[----:B------:R-:W-:Y:S04]  /*6db0*/  UIADD3 UR40, UPT, UPT, UR51, 0x1, URZ ;  /* 0x0000000133287890 */ /* 0x000fe8000fffe0ff */
[----:B------:R-:W-:Y:S04]  /*6dc0*/  UISETP.NE.AND UP0, UPT, UR40, 0x4, UPT ;  /* 0x000000042800788c */ /* 0x000fe8000bf05270 */
[----:B------:R-:W-:Y:S01]  /*6dd0*/  USEL UR40, UR40, URZ, UP0 ;  /* 0x000000ff28287287 */ /* 0x000fe20008000000 */
[----:B------:R2:W-:Y:S01]  /*6de0*/  @P6 SYNCS.ARRIVE.TRANS64.RED.A1T0 RZ, [R16+URZ], RZ ;  /* 0x000000ff10ff69a7 */ /* 0x0005e200081004ff */
[----:B------:R-:W-:Y:S01]  /*6df0*/  BSSY B1, `(.L_x_115) ;  /* 0x0000017000017945 */ /* 0x000fe20003800000 */
[----:B------:R-:W4:Y:S02]  /*6e00*/  @P6 SYNCS.PHASECHK.TRANS64.TRYWAIT P0, [R0+URZ+0x60], R2 ;  /* 0x00006002000065a7 */ /* 0x000f2400080011ff */
[----:B----4-:R-:W-:Y:S01]  /*6e10*/  @P6 SEL R85, RZ, 0x1, !P0 ;  /* 0x00000001ff556807 */ /* 0x010fe20004000000 */
[----:B--2---:R-:W-:Y:S06]  /*6e20*/  @!P6 BRA `(.L_x_116) ;  /* 0x00000000004ce947 */ /* 0x004fec0003800000 */
        /* <DEDUP_REMOVED lines=9> */
[----:B------:R-:W-:Y:S04]  /*6ec0*/  SHF.L.U32 R6, RZ, 0x1f, RZ ;  /* 0x0000001fff067819 */ /* 0x000fe800000006ff */
[----:B------:R-:W1:Y:S02]  /*6ed0*/  SYNCS.PHASECHK.TRANS64.TRYWAIT P0, [R0+URZ+0x60], R6 ;  /* 0x00006006000075a7 */ /* 0x000e6400080011ff */
[----:B-1----:R-:W-:Y:S05]  /*6ee0*/  @!P0 BRA `(.L_x_119) ;  /* 0x0000003c00208947 */ /* 0x002fea0003800000 */
.L_x_118:
[----:B------:R-:W-:Y:S05]  /*6ef0*/  BSYNC B0 ;  /* 0x0000000000007941 */ /* 0x000fea0003800000 */
.L_x_117:
[----:B------:R-:W-:Y:S02]  /*6f00*/  ISETP.NE.AND P0, PT, R86, RZ, PT ;  /* 0x000000ff5600720c */ /* 0x000fe40003f05270 */
[----:B------:R-:W-:Y:S11]  /*6f10*/  IADD3 R84, PT, PT, R84, 0x1, RZ ;  /* 0x0000000154547810 */ /* 0x000ff60007ffe0ff */
[----:B------:R2:W4:Y:S04]  /*6f20*/  @P0 LDS.128 R40, [R5] ;  /* 0x0000000005280984 */ /* 0x0005280000000c00 */
[----:B------:R2:W1:Y:S04]  /*6f30*/  @P0 LDS.128 R44, [R4+0x10] ;  /* 0x00001000042c0984 */ /* 0x0004680000000c00 */
[----:B------:R2:W1:Y:S04]  /*6f40*/  @P0 LDS.128 R48, [R3+0x20] ;  /* 0x0000200003300984 */ /* 0x0004680000000c00 */
[----:B------:R2:W1:Y:S02]  /*6f50*/  @P0 LDS.128 R52, [R2+0x30] ;  /* 0x0000300002340984 */ /* 0x0004640000000c00 */
.L_x_116:
[----:B------:R-:W-:Y:S05]  /*6f60*/  BSYNC B1 ;  /* 0x0000000000017941 */ /* 0x000fea0003800000 */
.L_x_115:
[----:B-1----:R-:W-:Y:S05]  /*6f70*/  VIADD R0, R34, 0x20 ;  /* 0x0000002022007836 */ /* 0x002fea0000000000 */
[----:B------:R-:W-:Y:S04]  /*6f80*/  SHF.R.U32.HI R0, RZ, 0x15, R0 ;  /* 0x00000015ff007819 */ /* 0x000fe80000011600 */
[----:B------:R-:W-:Y:S11]  /*6f90*/  LOP3.LUT P0, RZ, R0, 0x3, R68, 0x48, !PT ;  /* 0x0000000300ff7812 */ /* 0x000ff60007804844 */
[----:B------:R-:W-:Y:S02]  /*6fa0*/  @!UPT UIADD3 URZ, UPT, UPT, URZ, URZ, URZ ;  /* 0x000000fffffff290 */ /* 0x000fe4000fffe0ff */
[----:B------:R-:W-:Y:S05]  /*6fb0*/  @!P0 BRA `(.L_x_120) ;  /* 0x0000000000408947 */ /* 0x000fea0003800000 */
[----:B------:R-:W1:Y:S01]  /*6fc0*/  LDCU.64 UR8, c[0x4][0x70] ;  /* 0x01000e00ff0877ac */ /* 0x000e620008000a00 */
[----:B--2---:R-:W-:Y:S01]  /*6fd0*/  MOV R3, 0x0 ;  /* 0x0000000000037802 */ /* 0x004fe20000000f00 */
[----:B------:R-:W-:Y:S02]  /*6fe0*/  HFMA2 R12, -RZ, RZ, 0, 5.9604644775390625e-08 ;  /* 0x00000001ff0c7431 */ /* 0x000fe400000001ff */
[----:B------:R-:W-:Y:S02]  /*6ff0*/  IMAD.MOV.U32 R8, RZ, RZ, 0x192 ;  /* 0x00000192ff087424 */ /* 0x000fe400078e00ff */
[----:B------:R-:W-:Y:S01]  /*7000*/  IMAD.MOV.U32 R13, RZ, RZ, RZ ;  /* 0x000000ffff0d7224 */ /* 0x000fe200078e00ff */
[----:B------:R-:W2:Y:S01]  /*7010*/  LDCU.64 UR6, c[0x4][0x78] ;  /* 0x01000f00ff0677ac */ /* 0x000ea20008000a00 */
[----:B------:R-:W3:Y:S01]  /*7020*/  LDC.64 R2, c[0x4][R3] ;  /* 0x0100000003027b82 */ /* 0x000ee20000000a00 */
        /* <DEDUP_REMOVED lines=9> */
.L_x_120:
[----:B------:R-:W-:Y:S05]  /*70c0*/  WARPSYNC.ALL ;  /* 0x0000000000007948 */ /* 0x000fea0003800000 */
[----:B------:R-:W-:Y:S01]  /*70d0*/  R2UR UR4, R34 ;  /* 0x00000000220472ca */ /* 0x000fe200000e0000 */
[----:B------:R-:W-:Y:S01]  /*70e0*/  BSSY.RECONVERGENT B0, `(.L_x_121) ;  /* 0x0000040000007945 */ /* 0x000fe20003800200 */
[----:B------:R-:W-:Y:S02]  /*70f0*/  ISETP.NE.AND P6, PT, R82, RZ, PT ;  /* 0x000000ff5200720c */ /* 0x000fe40003fc5270 */
[----:B------:R-:W-:Y:S02]  /*7100*/  ISETP.NE.AND P0, PT, R77, RZ, PT ;  /* 0x000000ff4d00720c */ /* 0x000fe40003f05270 */
[----:B------:R-:W-:Y:S07]  /*7110*/  MOV R20, UR40 ;  /* 0x0000002800147c02 */ /* 0x000fee0008000f00 */
[----:B--2---:R-:W1:Y:S02]  /*7120*/  LDTM.x16 R4, tmem[UR4+0x20] ;  /* 0x00002004000479ee */ /* 0x004e640008240000 */
[----:B------:R-:W-:Y:S01]  /*7130*/  @P6 LEA R20, R20, UR48, 0x3 ;  /* 0x0000003014146c11 */ /* 0x000fe2000f8e18ff */
[C---:B-1----:R-:W-:Y:S01]  /*7140*/  FMUL R0, R33.reuse, R4 ;  /* 0x0000000421007220 */ /* 0x042fe20000400000 */
[C---:B------:R-:W-:Y:S01]  /*7150*/  FMUL R2, R33.reuse, R5 ;  /* 0x0000000521027220 */ /* 0x040fe20000400000 */
[C---:B------:R-:W-:Y:S01]  /*7160*/  FMUL R3, R33.reuse, R6 ;  /* 0x0000000621037220 */ /* 0x040fe20000400000 */
[----:B------:R-:W-:Y:S01]  /*7170*/  FMUL R7, R33, R7 ;  /* 0x0000000721077220 */ /* 0x000fe20000400000 */
[----:B----4-:R-:W-:Y:S01]  /*7180*/  FFMA R36, R35, R40, R0 ;  /* 0x0000002823247223 */ /* 0x010fe20000000000 */
        /* <DEDUP_REMOVED lines=53> */
.L_x_122:
[----:B------:R-:W-:Y:S05]  /*74e0*/  BSYNC.RECONVERGENT B0 ;  /* 0x0000000000007941 */ /* 0x000fea0003800200 */
.L_x_121:
[----:B------:R-:W-:Y:S01]  /*74f0*/  BAR.SYNC.DEFER_BLOCKING 0x1, 0x80 ;  /* 0x0042000000007b1d */ /* 0x000fe20000010000 */
[----:B------:R-:W-:Y:S01]  /*7500*/  UIADD3 UR43, UPT, UPT, UR40, 0x1, URZ ;  /* 0x00000001282b7890 */ /* 0x000fe2000fffe0ff */
[----:B------:R-:W-:Y:S03]  /*7510*/  HFMA2 R87, -RZ, RZ, 0, 0 ;  /* 0x00000000ff577431 */ /* 0x000fe600000001ff */
        /* <DEDUP_REMOVED lines=19> */
.L_x_126:
[----:B------:R-:W-:Y:S05]  /*7650*/  BSYNC B0 ;  /* 0x0000000000007941 */ /* 0x000fea0003800000 */
.L_x_125:
[----:B------:R-:W-:Y:S01]  /*7660*/  ISETP.NE.AND P0, PT, R86, RZ, PT ;  /* 0x000000ff5600720c */ /* 0x000fe20003f05270 */
[----:B------:R-:W-:Y:S11]  /*7670*/  VIADD R84, R84, 0x1 ;  /* 0x0000000154547836 */ /* 0x000ff60000000000 */
[----:B------:R-:W-:Y:S01]  /*7680*/  @!UPT UIADD3 URZ, UPT, UPT, URZ, URZ, URZ ;  /* 0x000000fffffff290 */ /* 0x000fe2000fffe0ff */
[----:B------:R2:W4:Y:S04]  /*7690*/  @P0 LDS.128 R40, [R5] ;  /* 0x0000000005280984 */ /* 0x0005280000000c00 */
[----:B------:R2:W1:Y:S04]  /*76a0*/  @P0 LDS.128 R44, [R4+0x10] ;  /* 0x00001000042c0984 */ /* 0x0004680000000c00 */
[----:B------:R2:W1:Y:S04]  /*76b0*/  @P0 LDS.128 R48, [R3+0x20] ;  /* 0x0000200003300984 */ /* 0x0004680000000c00 */
[----:B------:R2:W1:Y:S01]  /*76c0*/  @P0 LDS.128 R52, [R2+0x30] ;  /* 0x0000300002340984 */ /* 0x0004620000000c00 */
[C---:B------:R-:W-:Y:S04]  /*76d0*/  ISETP.NE.AND P0, PT, R84.reuse, 0x4, PT ;  /* 0x000000045400780c */ /* 0x040fe80003f05270 */
[----:B------:R-:W-:Y:S02]  /*76e0*/  SEL R84, R84, RZ, P0 ;  /* 0x000000ff54547207 */ /* 0x000fe40000000000 */
[----:B------:R-:W-:Y:S02]  /*76f0*/  SEL R87, RZ, 0x1, P0 ;  /* 0x00000001ff577807 */ /* 0x000fe40000000000 */
.L_x_124:
[----:B------:R-:W-:Y:S05]  /*7700*/  BSYNC B1 ;  /* 0x0000000000017941 */ /* 0x000fea0003800000 */
.L_x_123:
        /* <DEDUP_REMOVED lines=21> */
.L_x_128:
        /* <DEDUP_REMOVED lines=54> */
[----:B------:R-:W-:Y:S01]  /*7bc0*/  @P6 SHF.L.U32 R2, R87, 0x1f, RZ ;  /* 0x0000001f57026819 */ /* 0x000fe200000006ff */
        /* <DEDUP_REMOVED lines=11> */
.L_x_130:
[----:B------:R-:W-:Y:S05]  /*7c80*/  BSYNC.RECONVERGENT B0 ;  /* 0x0000000000007941 */ /* 0x000fea0003800200 */
.L_x_129:
        /* <DEDUP_REMOVED lines=18> */
[----:B------:R-:W-:Y:S04]  /*7db0*/  SHF.L.U32 R6, R87, 0x1f, RZ ;  /* 0x0000001f57067819 */ /* 0x000fe800000006ff */
[----:B------:R-:W1:Y:S02]  /*7dc0*/  SYNCS.PHASECHK.TRANS64.TRYWAIT P0, [R0+URZ+0x60], R6 ;  /* 0x00006006000075a7 */ /* 0x000e6400080011ff */
[----:B-1----:R-:W-:Y:S05]  /*7dd0*/  @!P0 BRA `(.L_x_135) ;  /* 0x0000002c008c8947 */ /* 0x002fea0003800000 */
.L_x_134:
[----:B------:R-:W-:Y:S05]  /*7de0*/  BSYNC B0 ;  /* 0x0000000000007941 */ /* 0x000fea0003800000 */
.L_x_133:
[----:B------:R-:W-:Y:S01]  /*7df0*/  ISETP.NE.AND P0, PT, R86, RZ, PT ;  /* 0x000000ff5600720c */ /* 0x000fe20003f05270 */
[----:B------:R-:W-:Y:S11]  /*7e00*/  VIADD R84, R84, 0x1 ;  /* 0x0000000154547836 */ /* 0x000ff60000000000 */
[----:B------:R-:W-:Y:S01]  /*7e10*/  @!UPT UIADD3 URZ, UPT, UPT, URZ, URZ, URZ ;  /* 0x000000fffffff290 */ /* 0x000fe2000fffe0ff */
[----:B------:R2:W4:Y:S04]  /*7e20*/  @P0 LDS.128 R40, [R5] ;  /* 0x0000000005280984 */ /* 0x0005280000000c00 */
[----:B------:R2:W2:Y:S04]  /*7e30*/  @P0 LDS.128 R44, [R4+0x10] ;  /* 0x00001000042c0984 */ /* 0x0004a80000000c00 */
[----:B------:R2:W2:Y:S04]  /*7e40*/  @P0 LDS.128 R48, [R3+0x20] ;  /* 0x0000200003300984 */ /* 0x0004a80000000c00 */
[----:B------:R2:W2:Y:S01]  /*7e50*/  @P0 LDS.128 R52, [R2+0x30] ;  /* 0x0000300002340984 */ /* 0x0004a20000000c00 */
[C---:B------:R-:W-:Y:S04]  /*7e60*/  ISETP.NE.AND P0, PT, R84.reuse, 0x4, PT ;  /* 0x000000045400780c */ /* 0x040fe80003f05270 */
[----:B-1----:R-:W-:Y:S02]  /*7e70*/  SEL R0, RZ, 0x1, P0 ;  /* 0x00000001ff007807 */ /* 0x002fe40000000000 */
[----:B------:R-:W-:Y:S02]  /*7e80*/  SEL R84, R84, RZ, P0 ;  /* 0x000000ff54547207 */ /* 0x000fe40000000000 */
[----:B------:R-:W-:Y:S02]  /*7e90*/  LOP3.LUT R87, R87, R0, RZ, 0x3c, !PT ;  /* 0x0000000057577212 */ /* 0x000fe400078e3cff */
.L_x_132:
[----:B------:R-:W-:Y:S05]  /*7ea0*/  BSYNC B1 ;  /* 0x0000000000017941 */ /* 0x000fea0003800000 */
.L_x_131:
[----:B------:R-:W-:Y:S05]  /*7eb0*/  VIADD R0, R34, 0x40 ;  /* 0x0000004022007836 */ /* 0x000fea0000000000 */
[----:B------:R-:W-:Y:S04]  /*7ec0*/  SHF.R.U32.HI R0, RZ, 0x15, R0 ;  /* 0x00000015ff007819 */ /* 0x000fe80000011600 */
[----:B------:R-:W-:Y:S11]  /*7ed0*/  LOP3.LUT P0, RZ, R0, 0x3, R68, 0x48, !PT ;  /* 0x0000000300ff7812 */ /* 0x000ff60007804844 */
[----:B------:R-:W-:Y:S02]  /*7ee0*/  @!UPT UIADD3 URZ, UPT, UPT, URZ, URZ, URZ ;  /* 0x000000fffffff290 */ /* 0x000fe4000fffe0ff */
[----:B------:R-:W-:Y:S05]  /*7ef0*/  @!P0 BRA `(.L_x_136) ;  /* 0x0000000000408947 */ /* 0x000fea0003800000 */
[----:B------:R-:W5:Y:S01]  /*7f00*/  LDCU.64 UR8, c[0x4][0x70] ;  /* 0x01000e00ff0877ac */ /* 0x000f620008000a00 */
[----:B--2---:R-:W-:Y:S01]  /*7f10*/  MOV R3, 0x0 ;  /* 0x0000000000037802 */ /* 0x004fe20000000f00 */
[----:B-1----:R-:W-:Y:S02]  /*7f20*/  HFMA2 R12, -RZ, RZ, 0, 5.9604644775390625e-08 ;  /* 0x00000001ff0c7431 */ /* 0x002fe400000001ff */
[----:B------:R-:W-:Y:S02]  /*7f30*/  IMAD.MOV.U32 R8, RZ, RZ, 0x192 ;  /* 0x00000192ff087424 */ /* 0x000fe400078e00ff */
[----:B------:R-:W-:Y:S01]  /*7f40*/  IMAD.MOV.U32 R13, RZ, RZ, RZ ;  /* 0x000000ffff0d7224 */ /* 0x000fe200078e00ff */
[----:B------:R-:W1:Y:S01]  /*7f50*/  LDCU.64 UR6, c[0x4][0x78] ;  /* 0x01000f00ff0677ac */ /* 0x000e620008000a00 */
[----:B------:R-:W2:Y:S01]  /*7f60*/  LDC.64 R2, c[0x4][R3] ;  /* 0x0100000003027b82 */ /* 0x000ea20000000a00 */
[----:B------:R-:W3:Y:S01]  /*7f70*/  LDCU.64 UR4, c[0x4][0x10] ;  /* 0x01000200ff0477ac */ /* 0x000ee20008000a00 */
[----:B-----5:R-:W-:Y:S01]  /*7f80*/  MOV R5, UR9 ;  /* 0x0000000900057c02 */ /* 0x020fe20008000f00 */
[----:B------:R-:W-:Y:S01]  /*7f90*/  IMAD.U32 R4, RZ, RZ, UR8 ;  /* 0x00000008ff047e24 */ /* 0x000fe2000f8e00ff */
[----:B-1----:R-:W-:Y:S01]  /*7fa0*/  MOV R7, UR7 ;  /* 0x0000000700077c02 */ /* 0x002fe20008000f00 */
[----:B------:R-:W-:Y:S01]  /*7fb0*/  IMAD.U32 R6, RZ, RZ, UR6 ;  /* 0x00000006ff067e24 */ /* 0x000fe2000f8e00ff */
[----:B---3--:R-:W-:Y:S01]  /*7fc0*/  MOV R11, UR5 ;  /* 0x00000005000b7c02 */ /* 0x008fe20008000f00 */
[----:B------:R-:W-:Y:S02]  /*7fd0*/  IMAD.U32 R10, RZ, RZ, UR4 ;  /* 0x00000004ff0a7e24 */ /* 0x000fe4000f8e00ff */
[----:B------:R-:W-:Y:S07]  /*7fe0*/  LEPC R20, `(.L_x_136) ;  /* 0x000000001014794e */ /* 0x000fee0000000000 */
[----:B--2-4-:R-:W-:Y:S05]  /*7ff0*/  CALL.ABS.NOINC R2 ;  /* 0x0000000002007343 */ /* 0x014fea0003c00000 */
.L_x_136:
[----:B------:R-:W-:Y:S05]  /*8000*/  WARPSYNC.ALL ;  /* 0x0000000000007948 */ /* 0x000fea0003800000 */
[----:B------:R-:W-:Y:S01]  /*8010*/  R2UR UR4, R34 ;  /* 0x00000000220472ca */ /* 0x000fe200000e0000 */
[----:B------:R-:W-:Y:S01]  /*8020*/  BSSY.RECONVERGENT B0, `(.L_x_137) ;  /* 0x0000043000007945 */ /* 0x000fe20003800200 */
[----:B------:R-:W-:Y:S02]  /*8030*/  ISETP.NE.AND P6, PT, R82, RZ, PT ;  /* 0x000000ff5200720c */ /* 0x000fe40003fc5270 */
[----:B------:R-:W-:Y:S02]  /*8040*/  ISETP.NE.AND P0, PT, R77, RZ, PT ;  /* 0x000000ff4d00720c */ /* 0x000fe40003f05270 */
[----:B------:R-:W-:Y:S07]  /*8050*/  MOV R20, UR40 ;  /* 0x0000002800147c02 */ /* 0x000fee0008000f00 */
[----:B-12---:R-:W1:Y:S02]  /*8060*/  LDTM.x16 R4, tmem[UR4+0x40] ;  /* 0x00004004000479ee */ /* 0x006e640008240000 */
        /* <DEDUP_REMOVED lines=50> */
[----:B------:R-:W-:Y:S02]  /*8390*/  UIADD3 UR10, UPT, UPT, UR48, 0x200, URZ ;  /* 0x00000200300a7890 */ /* 0x000fe4000fffe0ff */
[----:B------:R-:W-:Y:S02]  /*83a0*/  UIADD3 UR8, UP0, UPT, UR52, 0x680, URZ ;  /* 0x0000068034087890 */ /* 0x000fe4000ff1e0ff */
[----:B------:R-:W-:Y:S02]  /*83b0*/  UIADD3 UR5, UPT, UPT, UR41, 0x40, URZ ;  /* 0x0000004029057890 */ /* 0x000fe4000fffe0ff */
[----:B------:R-:W-:Y:S01]  /*83c0*/  MOV R69, UR10 ;  /* 0x0000000a00457c02 */ /* 0x000fe20008000f00 */
[----:B------:R-:W-:Y:S01]  /*83d0*/  UIADD3.X UR9, UPT, UPT, URZ, UR53, URZ, UP0, !UPT ;  /* 0x00000035ff097290 */ /* 0x000fe200087fe4ff */
[----:B------:R-:W-:Y:S02]  /*83e0*/  UMOV UR6, UR42 ;  /* 0x0000002a00067c82 */ /* 0x000fe40008000000 */
[----:B------:R-:W-:Y:S01]  /*83f0*/  R2UR UR4, R69 ;  /* 0x00000000450472ca */ /* 0x000fe200000e0000 */
[----:B------:R-:W-:Y:S11]  /*8400*/  UMOV UR7, UR36 ;  /* 0x0000002400077c82 */ /* 0x000ff60008000000 */
[----:B------:R-:W-:Y:S01]  /*8410*/  @!UPT UIADD3 URZ, UPT, UPT, URZ, URZ, URZ ;  /* 0x000000fffffff290 */ /* 0x000fe2000fffe0ff */
[----:B------:R2:W-:Y:S01]  /*8420*/  UTMASTG.3D [UR4], [UR8] ;  /* 0x00000004080073b5 */ /* 0x0005e20008010000 */
[----:B------:R0:W-:Y:S01]  /*8430*/  UTMACMDFLUSH ;  /* 0x00000000000079b7 */ /* 0x0001e20000000000 */
[----:B--2---:R-:W-:Y:S04]  /*8440*/  DEPBAR.LE SB0, 0x1 ;  /* 0x000080400000791a */ /* 0x004fe80000000000 */
.L_x_138:
[----:B------:R-:W-:Y:S05]  /*8450*/  BSYNC.RECONVERGENT B0 ;  /* 0x0000000000007941 */ /* 0x000fea0003800200 */
.L_x_137:
        /* <DEDUP_REMOVED lines=21> */
.L_x_142:
[----:B------:R-:W-:Y:S05]  /*85b0*/  BSYNC B0 ;  /* 0x0000000000007941 */ /* 0x000fea0003800000 */
.L_x_141:
        /* <DEDUP_REMOVED lines=11> */
.L_x_140:
[----:B------:R-:W-:Y:S05]  /*8670*/  BSYNC B1 ;  /* 0x0000000000017941 */ /* 0x000fea0003800000 */
.L_x_139:
        /* <DEDUP_REMOVED lines=21> */
.L_x_144:
        /* <DEDUP_REMOVED lines=66> */
.L_x_146:
[----:B------:R-:W-:Y:S05]  /*8bf0*/  BSYNC.RECONVERGENT B0 ;  /* 0x0000000000007941 */ /* 0x000fea0003800200 */
.L_x_145:
        /* <DEDUP_REMOVED lines=21> */
.L_x_150:
[----:B------:R-:W-:Y:S05]  /*8d50*/  BSYNC B0 ;  /* 0x0000000000007941 */ /* 0x000fea0003800000 */
.L_x_149:
        /* <DEDUP_REMOVED lines=11> */
.L_x_148:
[----:B------:R-:W-:Y:S05]  /*8e10*/  BSYNC B1 ;  /* 0x0000000000017941 */ /* 0x000fea0003800000 */
.L_x_147:
        /* <DEDUP_REMOVED lines=21> */
.L_x_152:
        /* <DEDUP_REMOVED lines=66> */
.L_x_154:
[----:B------:R-:W-:Y:S05]  /*9390*/  BSYNC.RECONVERGENT B0 ;  /* 0x0000000000007941 */ /* 0x000fea0003800200 */
.L_x_153:
        /* <DEDUP_REMOVED lines=21> */
.L_x_158:
[----:B------:R-:W-:Y:S05]  /*94f0*/  BSYNC B0 ;  /* 0x0000000000007941 */ /* 0x000fea0003800000 */
.L_x_157:
[----:B------:R-:W-:Y:S11]  /*9500*/  ISETP.NE.AND P0, PT, R86, RZ, PT ;  /* 0x000000ff5600720c */ /* 0x000ff60003f05270 */
[----:B------:R-:W-:Y:S02]  /*9510*/  @!UPT UIADD3 URZ, UPT, UPT, URZ, URZ, URZ ;  /* 0x000000fffffff290 */ /* 0x000fe4000fffe0ff */
[----:B------:R2:W4:Y:S04]  /*9520*/  @P0 LDS.128 R40, [R4] ;  /* 0x0000000004280984 */ /* 0x0005280000000c00 */
[----:B------:R2:W1:Y:S04]  /*9530*/  @P0 LDS.128 R44, [R3+0x10] ;  /* 0x00001000032c0984 */ /* 0x0004680000000c00 */
[----:B------:R2:W1:Y:S04]  /*9540*/  @P0 LDS.128 R48, [R2+0x20] ;  /* 0x0000200002300984 */ /* 0x0004680000000c00 */
[----:B------:R2:W1:Y:S02]  /*9550*/  @P0 LDS.128 R52, [R84+0x30] ;  /* 0x0000300054340984 */ /* 0x0004640000000c00 */
.L_x_156:
[----:B------:R-:W-:Y:S05]  /*9560*/  BSYNC B1 ;  /* 0x0000000000017941 */ /* 0x000fea0003800000 */
.L_x_155:
        /* <DEDUP_REMOVED lines=21> */
.L_x_160:
[----:B------:R-:W-:Y:S01]  /*96c0*/  ISETP.NE.AND P0, PT, R77, RZ, PT ;  /* 0x000000ff4d00720c */ /* 0x000fe20003f05270 */
[----:B------:R-:W-:Y:S05]  /*96d0*/  WARPSYNC.ALL ;  /* 0x0000000000007948 */ /* 0x000fea0003800000 */
[----:B------:R-:W-:Y:S01]  /*96e0*/  R2UR UR4, R34 ;  /* 0x00000000220472ca */ /* 0x000fe200000e0000 */
[----:B------:R-:W-:Y:S01]  /*96f0*/  BSSY.RECONVERGENT B0, `(.L_x_161) ;  /* 0x000003c000007945 */ /* 0x000fe20003800200 */
[----:B------:R-:W-:Y:S11]  /*9700*/  R2UR UR5, R83 ;  /* 0x00000000530572ca */ /* 0x000ff600000e0000 */
[----:B--2---:R-:W1:Y:S01]  /*9710*/  LDTM.x16 R4, tmem[UR4+0x70] ;  /* 0x00007004000479ee */ /* 0x004e620008240000 */
[----:B------:R-:W-:Y:S01]  /*9720*/  NOP ;  /* 0x0000000000007918 */ /* 0x000fe20000000000 */
[----:B------:R-:W-:Y:S04]  /*9730*/  UIADD3 UR5, UPT, UPT, UR5, 0xf0, URZ ;  /* 0x000000f005057890 */ /* 0x000fe8000fffe0ff */
[----:B------:R-:W-:Y:S09]  /*9740*/  UPRMT UR5, UR37, 0x654, UR5 ;  /* 0x0000065425057896 */ /* 0x000ff20008000005 */
[----:B-1----:R-:W-:Y:S01]  /*9750*/  SYNCS.ARRIVE.TRANS64.RED.A1T0 RZ, [UR5], RZ ;  /* 0x000000ffffff79a7 */ /* 0x002fe20008100405 */
[C---:B------:R-:W-:Y:S01]  /*9760*/  FMUL R0, R33.reuse, R4 ;  /* 0x0000000421007220 */ /* 0x040fe20000400000 */
        /* <DEDUP_REMOVED lines=52> */
.L_x_162:
[----:B------:R-:W-:Y:S05]  /*9ab0*/  BSYNC.RECONVERGENT B0 ;  /* 0x0000000000007941 */ /* 0x000fea0003800200 */
.L_x_161:
[----:B------:R-:W-:Y:S01]  /*9ac0*/  BAR.SYNC.DEFER_BLOCKING 0x1, 0x80 ;  /* 0x0042000000007b1d */ /* 0x000fe20000010000 */
[----:B------:R-:W-:Y:S01]  /*9ad0*/  UISETP.NE.AND UP0, UPT, UR49, -0x8, UPT ;  /* 0xfffffff83100788c */ /* 0x000fe2000bf05270 */
[----:B------:R-:W-:Y:S08]  /*9ae0*/  IADD3 R31, PT, PT, R31, 0x1, RZ ;  /* 0x000000011f1f7810 */ /* 0x000ff00007ffe0ff */
[----:B------:R-:W-:Y:S05]  /*9af0*/  BRA.U !UP0, `(.L_x_163) ;  /* 0x0000000108287547 */ /* 0x000fea000b800000 */
[----:B------:R-:W-:Y:S01]  /*9b00*/  ISETP.NE.AND P0, PT, R82, RZ, PT ;  /* 0x000000ff5200720c */ /* 0x000fe20003f05270 */
[----:B------:R-:W-:Y:S01]  /*9b10*/  IMAD.U32 R2, RZ, RZ, UR51 ;  /* 0x00000033ff027e24 */ /* 0x000fe2000f8e00ff */
[----:B------:R-:W-:Y:S01]  /*9b20*/  UIADD3 UR51, UPT, UPT, UR51, 0x1, URZ ;  /* 0x0000000133337890 */ /* 0x000fe2000fffe0ff */
[----:B------:R-:W-:Y:S03]  /*9b30*/  IMAD.U32 R0, RZ, RZ, UR37 ;  /* 0x00000025ff007e24 */ /* 0x000fe6000f8e00ff */
[----:B------:R-:W-:Y:S04]  /*9b40*/  UISETP.NE.AND UP0, UPT, UR51, 0x4, UPT ;  /* 0x000000043300788c */ /* 0x000fe8000bf05270 */
[----:B------:R-:W-:Y:S03]  /*9b50*/  USEL UR51, UR51, URZ, UP0 ;  /* 0x000000ff33337287 */ /* 0x000fe60008000000 */
[----:B------:R-:W-:Y:S05]  /*9b60*/  @P0 LEA R2, R2, UR48, 0x3 ;  /* 0x0000003002020c11 */ /* 0x000fea000f8e18ff */
[----:B------:R-:W-:Y:S05]  /*9b70*/  @P0 VIADD R2, R2, 0x80 ;  /* 0x0000008002020836 */ /* 0x000fea0000000000 */
[----:B------:R-:W-:Y:S04]  /*9b80*/  @P0 PRMT R0, R0, 0x654, R2 ;  /* 0x0000065400000816 */ /* 0x000fe80000000002 */
[----:B------:R2:W-:Y:S03]  /*9b90*/  @P0 SYNCS.ARRIVE.TRANS64.RED.A1T0 RZ, [R0+URZ], RZ ;  /* 0x000000ff00ff09a7 */ /* 0x0005e600081004ff */
.L_x_163:
[----:B------:R-:W-:Y:S01]  /*9ba0*/  ISETP.NE.AND P2, PT, R78, RZ, PT ;  /* 0x000000ff4e00720c */ /* 0x000fe20003f45270 */
[----:B------:R-:W-:Y:S01]  /*9bb0*/  UIADD3 UR49, UPT, UPT, UR49, 0x8, URZ ;  /* 0x0000000831317890 */ /* 0x000fe2000fffe0ff */
[----:B------:R-:W-:Y:S01]  /*9bc0*/  ISETP.NE.AND P0, PT, R80, 0x2, PT ;  /* 0x000000025000780c */ /* 0x000fe20003f05270 */
[----:B-1----:R-:W-:Y:S01]  /*9bd0*/  IMAD.IADD R14, R29, 0x1, R62 ;  /* 0x000000011d0e7824 */ /* 0x002fe200078e023e */
[----:B------:R-:W-:Y:S01]  /*9be0*/  ISETP.NE.AND P1, PT, R31, 0x4, PT ;  /* 0x000000041f00780c */ /* 0x000fe20003f25270 */
[----:B------:R-:W-:Y:S01]  /*9bf0*/  IMAD.IADD R15, R30, 0x1, R63 ;  /* 0x000000011e0f7824 */ /* 0x000fe200078e023f */
[----:B------:R-:W-:Y:S02]  /*9c00*/  SEL R2, RZ, 0x1, P0 ;  /* 0x00000001ff027807 */ /* 0x000fe40000000000 */
[----:B--2---:R-:W-:Y:S02]  /*9c10*/  SEL R0, RZ, 0x1, P1 ;  /* 0x00000001ff007807 */ /* 0x004fe40000800000 */
[----:B------:R-:W-:Y:S02]  /*9c20*/  LOP3.LUT R71, R71, R2, RZ, 0x3c, !PT ;  /* 0x0000000247477212 */ /* 0x000fe400078e3cff */
[----:B------:R-:W-:Y:S02]  /*9c30*/  LOP3.LUT R72, R72, R0, RZ, 0x3c, !PT ;  /* 0x0000000048487212 */ /* 0x000fe400078e3cff */
[----:B------:R-:W-:Y:S02]  /*9c40*/  @P2 R2UR UR36, R70 ;  /* 0x00000000462422ca */ /* 0x000fe400000e0000 */
[----:B------:R-:W-:Y:S02]  /*9c50*/  SEL R80, R80, RZ, P0 ;  /* 0x000000ff50507207 */ /* 0x000fe40000000000 */
[----:B------:R-:W-:Y:S01]  /*9c60*/  SEL R31, R31, RZ, P1 ;  /* 0x000000ff1f1f7207 */ /* 0x000fe20000800000 */
[----:B------:R-:W-:Y:S10]  /*9c70*/  @P2 BRA `(.L_x_164) ;  /* 0xffffffb400a82947 */ /* 0x000ff4000383ffff */
[----:B------:R-:W-:-:S09]  /*9c80*/  UISETP.NE.AND UP0, UPT, UR50, URZ, UPT ;  /* 0x000000ff3200728c */ /* 0x000fd2000bf05270 */
[----:B------:R-:W-:Y:S05]  /*9c90*/  BRA.U !UP0, `(.L_x_165) ;  /* 0x0000000108487547 */ /* 0x000fea000b800000 */
[----:B------:R-:W1:Y:S02]  /*9ca0*/  LDCU.64 UR4, c[0x0][0x890] ;  /* 0x00011200ff0477ac */ /* 0x000e640008000a00 */
[----:B-1----:R-:W-:-:S04]  /*9cb0*/  UISETP.NE.U32.AND UP0, UPT, UR4, URZ, UPT ;  /* 0x000000ff0400728c */ /* 0x002fc8000bf05070 */
[----:B------:R-:W-:-:S09]  /*9cc0*/  UISETP.NE.AND.EX UP0, UPT, UR5, URZ, UPT, UP0 ;  /* 0x000000ff0500728c */ /* 0x000fd2000bf05300 */
[----:B------:R-:W-:Y:S05]  /*9cd0*/  BRA.U UP0, `(.L_x_166) ;  /* 0x00000001000c7547 */ /* 0x000fea000b800000 */
[----:B------:R-:W-:-:S13]  /*9ce0*/  FSETP.NEU.AND P0, PT, R35, RZ, PT ;  /* 0x000000ff2300720b */ /* 0x000fda0003f0d000 */
[----:B------:R-:W-:Y:S05]  /*9cf0*/  @!P0 EXIT ;  /* 0x000000000000894d */ /* 0x000fea0003800000 */
[----:B------:R-:W-:Y:S05]  /*9d00*/  BRA `(.L_x_165) ;  /* 0x00000000002c7947 */ /* 0x000fea0003800000 */
.L_x_166:
[----:B------:R-:W-:Y:S01]  /*9d10*/  ISETP.NE.AND P0, PT, R79, RZ, PT ;  /* 0x000000ff4f00720c */ /* 0x000fe20003f05270 */
[----:B------:R-:W-:-:S12]  /*9d20*/  BSSY.RECONVERGENT B0, `(.L_x_165) ;  /* 0x0000009000007945 */ /* 0x000fd80003800200 */
[----:B------:R-:W-:Y:S05]  /*9d30*/  @P0 BRA `(.L_x_167) ;  /* 0x0000000000140947 */ /* 0x000fea0003800000 */
[----:B------:R-:W1:Y:S02]  /*9d40*/  LDCU.64 UR4, c[0x0][0x888] ;  /* 0x00011100ff0477ac */ /* 0x000e640008000a00 */
[----:B-1----:R-:W-:-:S04]  /*9d50*/  ISETP.NE.U32.AND P0, PT, RZ, UR4, PT ;  /* 0x00000004ff007c0c */ /* 0x002fc8000bf05070 */
[----:B------:R-:W-:-:S13]  /*9d60*/  ISETP.NE.AND.EX P0, PT, RZ, UR5, PT, P0 ;  /* 0x00000005ff007c0c */ /* 0x000fda000bf05300 */
[----:B------:R-:W-:Y:S05]  /*9d70*/  @!P0 EXIT ;  /* 0x000000000000894d */ /* 0x000fea0003800000 */
[----:B------:R-:W-:Y:S05]  /*9d80*/  BRA `(.L_x_168) ;  /* 0x0000000000087947 */ /* 0x000fea0003800000 */
.L_x_167:
[----:B------:R-:W-:-:S13]  /*9d90*/  FSETP.NEU.AND P0, PT, R35, RZ, PT ;  /* 0x000000ff2300720b */ /* 0x000fda0003f0d000 */
[----:B------:R-:W-:Y:S05]  /*9da0*/  @!P0 EXIT ;  /* 0x000000000000894d */ /* 0x000fea0003800000 */
.L_x_168:
[----:B------:R-:W-:Y:S05]  /*9db0*/  BSYNC.RECONVERGENT B0 ;  /* 0x0000000000007941 */ /* 0x000fea0003800200 */
.L_x_165:
[----:B------:R-:W-:Y:S01]  /*9dc0*/  ULEA UR4, UR51, UR48, 0x3 ;  /* 0x0000003033047291 */ /* 0x000fe2000f8e18ff */
[----:B------:R-:W-:-:S04]  /*9dd0*/  DEPBAR.LE SB0, 0x0 ;  /* 0x000080000000791a */ /* 0x000fc80000000000 */
[----:B------:R-:W-:-:S04]  /*9de0*/  UIADD3 UR4, UPT, UPT, UR4, 0x80, URZ ;  /* 0x0000008004047890 */ /* 0x000fc8000fffe0ff */
[----:B------:R-:W-:-:S09]  /*9df0*/  UPRMT UR4, UR37, 0x654, UR4 ;  /* 0x0000065425047896 */ /* 0x000fd20008000004 */
[----:B------:R-:W-:Y:S01]  /*9e00*/  SYNCS.ARRIVE.TRANS64.RED.A1T0 RZ, [UR4], RZ ;  /* 0x000000ffffff79a7 */ /* 0x000fe20008100404 */
[----:B------:R-:W-:Y:S05]  /*9e10*/  EXIT ;  /* 0x000000000000794d */ /* 0x000fea0003800000 */
.L_x_19:
[----:B--2---:R2:W1:Y:S02]  /*9e20*/  SYNCS.PHASECHK.TRANS64.TRYWAIT P0, [R2+URZ+0x120], R3 ;  /* 0x00012003020075a7 */ /* 0x00446400080011ff */
[----:B-1----:R-:W-:Y:S05]  /*9e30*/  @!P0 NANOSLEEP.SYNCS 0x989680 ;  /* 0x009896800000895d */ /* 0x002fea0003900000 */
[----:B------:R-:W1:Y:S02]  /*9e40*/  @!P0 SYNCS.PHASECHK.TRANS64 P0, [R2+URZ+0x120], R3 ;  /* 0x00012003020085a7 */ /* 0x000e6400080010ff */
[----:B-1----:R-:W-:Y:S05]  /*9e50*/  @!P0 BRA `(.L_x_19) ;  /* 0xfffffffc00f08947 */ /* 0x002fea000383ffff */
[----:B------:R-:W-:Y:S05]  /*9e60*/  BRA `(.L_x_169) ;  /* 0xffffff7400ec7947 */ /* 0x000fea000383ffff */
.L_x_22:
[----:B-1----:R-:W-:-:S07]  /*9e70*/  MOV R2, UR33 ;  /* 0x0000002100027c02 */ /* 0x002fce0008000f00 */
.L_x_170:
[----:B-1----:R1:W2:Y:S02]  /*9e80*/  SYNCS.PHASECHK.TRANS64.TRYWAIT P0, [R2+URZ+0x30], R4 ;  /* 0x00003004020075a7 */ /* 0x0022a400080011ff */
[----:B--2---:R-:W-:Y:S05]  /*9e90*/  @!P0 NANOSLEEP.SYNCS 0x989680 ;  /* 0x009896800000895d */ /* 0x004fea0003900000 */
[----:B------:R-:W2:Y:S02]  /*9ea0*/  @!P0 SYNCS.PHASECHK.TRANS64 P0, [R2+URZ+0x30], R4 ;  /* 0x00003004020085a7 */ /* 0x000ea400080010ff */
[----:B--2---:R-:W-:Y:S05]  /*9eb0*/  @!P0 BRA `(.L_x_170) ;  /* 0xfffffffc00f08947 */ /* 0x004fea000383ffff */
[----:B------:R-:W-:Y:S05]  /*9ec0*/  BRA `(.L_x_21) ;  /* 0xffffff78003c7947 */ /* 0x000fea000383ffff */
.L_x_28:
[----:B-1----:R-:W-:-:S07]  /*9ed0*/  MOV R2, UR17 ;  /* 0x0000001100027c02 */ /* 0x002fce0008000f00 */
.L_x_171:
[----:B-1----:R1:W2:Y:S02]  /*9ee0*/  SYNCS.PHASECHK.TRANS64.TRYWAIT P0, [R2+URZ+0x30], R4 ;  /* 0x00003004020075a7 */ /* 0x0022a400080011ff */
[----:B--2---:R-:W-:Y:S05]  /*9ef0*/  @!P0 NANOSLEEP.SYNCS 0x989680 ;  /* 0x009896800000895d */ /* 0x004fea0003900000 */
[----:B------:R-:W2:Y:S02]  /*9f00*/  @!P0 SYNCS.PHASECHK.TRANS64 P0, [R2+URZ+0x30], R4 ;  /* 0x00003004020085a7 */ /* 0x000ea400080010ff */
[----:B--2---:R-:W-:Y:S05]  /*9f10*/  @!P0 BRA `(.L_x_171) ;  /* 0xfffffffc00f08947 */ /* 0x004fea000383ffff */
[----:B------:R-:W-:Y:S05]  /*9f20*/  BRA `(.L_x_27) ;  /* 0xffffff7800e07947 */ /* 0x000fea000383ffff */
.L_x_32:
[----:B-1----:R1:W2:Y:S02]  /*9f30*/  SYNCS.PHASECHK.TRANS64.TRYWAIT P0, [R2+URZ+0xb0], R3 ;  /* 0x0000b003020075a7 */ /* 0x0022a400080011ff */
[----:B--2---:R-:W-:Y:S05]  /*9f40*/  @!P0 NANOSLEEP.SYNCS 0x989680 ;  /* 0x009896800000895d */ /* 0x004fea0003900000 */
[----:B------:R-:W2:Y:S02]  /*9f50*/  @!P0 SYNCS.PHASECHK.TRANS64 P0, [R2+URZ+0xb0], R3 ;  /* 0x0000b003020085a7 */ /* 0x000ea400080010ff */
[----:B--2---:R-:W-:Y:S05]  /*9f60*/  @!P0 BRA `(.L_x_32) ;  /* 0xfffffffc00f08947 */ /* 0x004fea000383ffff */
[----:B------:R-:W-:Y:S05]  /*9f70*/  BRA `(.L_x_172) ;  /* 0xffffff7c006c7947 */ /* 0x000fea000383ffff */
.L_x_36:
[----:B----4-:R-:W-:-:S07]  /*9f80*/  MOV R0, UR5 ;  /* 0x0000000500007c02 */ /* 0x010fce0008000f00 */
.L_x_173:
[----:B-1----:R1:W2:Y:S02]  /*9f90*/  SYNCS.PHASECHK.TRANS64.TRYWAIT P0, [R0+URZ], R2 ;  /* 0x00000002000075a7 */ /* 0x0022a400080011ff */
[----:B--2---:R-:W-:Y:S05]  /*9fa0*/  @!P0 NANOSLEEP.SYNCS 0x989680 ;  /* 0x009896800000895d */ /* 0x004fea0003900000 */
[----:B------:R-:W2:Y:S02]  /*9fb0*/  @!P0 SYNCS.PHASECHK.TRANS64 P0, [R0+URZ], R2 ;  /* 0x00000002000085a7 */ /* 0x000ea400080010ff */
[----:B--2---:R-:W-:Y:S05]  /*9fc0*/  @!P0 BRA `(.L_x_173) ;  /* 0xfffffffc00f08947 */ /* 0x004fea000383ffff */
[----:B------:R-:W-:Y:S05]  /*9fd0*/  BRA `(.L_x_174) ;  /* 0xffffff8000dc7947 */ /* 0x000fea000383ffff */
.L_x_37:
[----:B----4-:R-:W-:-:S07]  /*9fe0*/  MOV R0, UR5 ;  /* 0x0000000500007c02 */ /* 0x010fce0008000f00 */
.L_x_175:
[----:B-1----:R1:W2:Y:S02]  /*9ff0*/  SYNCS.PHASECHK.TRANS64.TRYWAIT P0, [R0+URZ], R3 ;  /* 0x00000003000075a7 */ /* 0x0022a400080011ff */
[----:B--2---:R-:W-:Y:S05]  /*a000*/  @!P0 NANOSLEEP.SYNCS 0x989680 ;  /* 0x009896800000895d */ /* 0x004fea0003900000 */
[----:B------:R-:W2:Y:S02]  /*a010*/  @!P0 SYNCS.PHASECHK.TRANS64 P0, [R0+URZ], R3 ;  /* 0x00000003000085a7 */ /* 0x000ea400080010ff */
[----:B--2---:R-:W-:Y:S05]  /*a020*/  @!P0 BRA `(.L_x_175) ;  /* 0xfffffffc00f08947 */ /* 0x004fea000383ffff */
[----:B------:R-:W-:Y:S05]  /*a030*/  BRA `(.L_x_176) ;  /* 0xffffff8000e87947 */ /* 0x000fea000383ffff */
.L_x_38:
[----:B----4-:R-:W-:-:S07]  /*a040*/  MOV R0, UR5 ;  /* 0x0000000500007c02 */ /* 0x010fce0008000f00 */
.L_x_177:
[----:B-1----:R1:W2:Y:S02]  /*a050*/  SYNCS.PHASECHK.TRANS64.TRYWAIT P0, [R0+URZ], R3 ;  /* 0x00000003000075a7 */ /* 0x0022a400080011ff */
[----:B--2---:R-:W-:Y:S05]  /*a060*/  @!P0 NANOSLEEP.SYNCS 0x989680 ;  /* 0x009896800000895d */ /* 0x004fea0003900000 */
[----:B------:R-:W2:Y:S02]  /*a070*/  @!P0 SYNCS.PHASECHK.TRANS64 P0, [R0+URZ], R3 ;  /* 0x00000003000085a7 */ /* 0x000ea400080010ff */
[----:B--2---:R-:W-:Y:S05]  /*a080*/  @!P0 BRA `(.L_x_177) ;  /* 0xfffffffc00f08947 */ /* 0x004fea000383ffff */
[----:B------:R-:W-:Y:S05]  /*a090*/  BRA `(.L_x_178) ;  /* 0xffffff8000f47947 */ /* 0x000fea000383ffff */
.L_x_39:
[----:B----4-:R-:W-:-:S07]  /*a0a0*/  MOV R0, UR5 ;  /* 0x0000000500007c02 */ /* 0x010fce0008000f00 */
.L_x_179:
[----:B-1----:R1:W2:Y:S02]  /*a0b0*/  SYNCS.PHASECHK.TRANS64.TRYWAIT P0, [R0+URZ], R3 ;  /* 0x00000003000075a7 */ /* 0x0022a400080011ff */
[----:B--2---:R-:W-:Y:S05]  /*a0c0*/  @!P0 NANOSLEEP.SYNCS 0x989680 ;  /* 0x009896800000895d */ /* 0x004fea0003900000 */
[----:B------:R-:W2:Y:S02]  /*a0d0*/  @!P0 SYNCS.PHASECHK.TRANS64 P0, [R0+URZ], R3 ;  /* 0x00000003000085a7 */ /* 0x000ea400080010ff */
[----:B--2---:R-:W-:Y:S05]  /*a0e0*/  @!P0 BRA `(.L_x_179) ;  /* 0xfffffffc00f08947 */ /* 0x004fea000383ffff */
[----:B------:R-:W-:Y:S05]  /*a0f0*/  BRA `(.L_x_180) ;  /* 0xffffff8400007947 */ /* 0x000fea000383ffff */
.L_x_40:
[----:B----4-:R-:W-:-:S07]  /*a100*/  MOV R0, UR5 ;  /* 0x0000000500007c02 */ /* 0x010fce0008000f00 */
.L_x_181:
[----:B-1----:R1:W2:Y:S02]  /*a110*/  SYNCS.PHASECHK.TRANS64.TRYWAIT P0, [R0+URZ], R3 ;  /* 0x00000003000075a7 */ /* 0x0022a400080011ff */
[----:B--2---:R-:W-:Y:S05]  /*a120*/  @!P0 NANOSLEEP.SYNCS 0x989680 ;  /* 0x009896800000895d */ /* 0x004fea0003900000 */
[----:B------:R-:W2:Y:S02]  /*a130*/  @!P0 SYNCS.PHASECHK.TRANS64 P0, [R0+URZ], R3 ;  /* 0x00000003000085a7 */ /* 0x000ea400080010ff */
[----:B--2---:R-:W-:Y:S05]  /*a140*/  @!P0 BRA `(.L_x_181) ;  /* 0xfffffffc00f08947 */ /* 0x004fea000383ffff */
[----:B------:R-:W-:Y:S05]  /*a150*/  BRA `(.L_x_182) ;  /* 0xffffff84000c7947 */ /* 0x000fea000383ffff */
.L_x_43:
[----:B-1----:R1:W2:Y:S02]  /*a160*/  SYNCS.PHASECHK.TRANS64.TRYWAIT P0, [R0+URZ+0x110], R4 ;  /* 0x00011004000075a7 */ /* 0x0022a400080011ff */
[----:B--2---:R-:W-:Y:S05]  /*a170*/  @!P0 NANOSLEEP.SYNCS 0x989680 ;  /* 0x009896800000895d */ /* 0x004fea0003900000 */
[----:B------:R-:W2:Y:S02]  /*a180*/  @!P0 SYNCS.PHASECHK.TRANS64 P0, [R0+URZ+0x110], R4 ;  /* 0x00011004000085a7 */ /* 0x000ea400080010ff */
[----:B--2---:R-:W-:Y:S05]  /*a190*/  @!P0 BRA `(.L_x_43) ;  /* 0xfffffffc00f08947 */ /* 0x004fea000383ffff */
[----:B------:R-:W-:Y:S05]  /*a1a0*/  BRA `(.L_x_183) ;  /* 0xffffff8400687947 */ /* 0x000fea000383ffff */
.L_x_44:
[----:B------:R-:W-:-:S07]  /*a1b0*/  MOV R0, UR5 ;  /* 0x0000000500007c02 */ /* 0x000fce0008000f00 */
.L_x_184:
[----:B-1----:R1:W2:Y:S02]  /*a1c0*/  SYNCS.PHASECHK.TRANS64.TRYWAIT P0, [R0+URZ+0xc0], R5 ;  /* 0x0000c005000075a7 */ /* 0x0022a400080011ff */
[----:B--2---:R-:W-:Y:S05]  /*a1d0*/  @!P0 NANOSLEEP.SYNCS 0x989680 ;  /* 0x009896800000895d */ /* 0x004fea0003900000 */
[----:B------:R-:W2:Y:S02]  /*a1e0*/  @!P0 SYNCS.PHASECHK.TRANS64 P0, [R0+URZ+0xc0], R5 ;  /* 0x0000c005000085a7 */ /* 0x000ea400080010ff */
[----:B--2---:R-:W-:Y:S05]  /*a1f0*/  @!P0 BRA `(.L_x_184) ;  /* 0xfffffffc00f08947 */ /* 0x004fea000383ffff */
[----:B------:R-:W-:Y:S05]  /*a200*/  BRA `(.L_x_185) ;  /* 0xffffff8400787947 */ /* 0x000fea000383ffff */
.L_x_45:
[----:B-1----:R1:W2:Y:S02]  /*a210*/  SYNCS.PHASECHK.TRANS64.TRYWAIT P1, [R0+URZ+0xb0], R4 ;  /* 0x0000b004000075a7 */ /* 0x0022a400080211ff */
[----:B--2---:R-:W-:Y:S05]  /*a220*/  @!P1 NANOSLEEP.SYNCS 0x989680 ;  /* 0x009896800000995d */ /* 0x004fea0003900000 */
[----:B------:R-:W2:Y:S02]  /*a230*/  @!P1 SYNCS.PHASECHK.TRANS64 P1, [R0+URZ+0xb0], R4 ;  /* 0x0000b004000095a7 */ /* 0x000ea400080210ff */
[----:B--2---:R-:W-:Y:S05]  /*a240*/  @!P1 BRA `(.L_x_45) ;  /* 0xfffffffc00f09947 */ /* 0x004fea000383ffff */
[----:B------:R-:W-:Y:S05]  /*a250*/  BRA `(.L_x_186) ;  /* 0xffffff8400a87947 */ /* 0x000fea000383ffff */
.L_x_48:
[----:B------:R-:W-:-:S07]  /*a260*/  MOV R0, UR5 ;  /* 0x0000000500007c02 */ /* 0x000fce0008000f00 */
.L_x_187:
[----:B-1----:R1:W2:Y:S02]  /*a270*/  SYNCS.PHASECHK.TRANS64.TRYWAIT P0, [R0+URZ+0xc0], R2 ;  /* 0x0000c002000075a7 */ /* 0x0022a400080011ff */
[----:B--2---:R-:W-:Y:S05]  /*a280*/  @!P0 NANOSLEEP.SYNCS 0x989680 ;  /* 0x009896800000895d */ /* 0x004fea0003900000 */
[----:B------:R-:W2:Y:S02]  /*a290*/  @!P0 SYNCS.PHASECHK.TRANS64 P0, [R0+URZ+0xc0], R2 ;  /* 0x0000c002000085a7 */ /* 0x000ea400080010ff */
[----:B--2---:R-:W-:Y:S05]  /*a2a0*/  @!P0 BRA `(.L_x_187) ;  /* 0xfffffffc00f08947 */ /* 0x004fea000383ffff */
[----:B------:R-:W-:Y:S05]  /*a2b0*/  BRA `(.L_x_47) ;  /* 0xffffff8400fc7947 */ /* 0x000fea000383ffff */
.L_x_55:
[----:B-1----:R1:W2:Y:S02]  /*a2c0*/  SYNCS.PHASECHK.TRANS64.TRYWAIT P1, [R0+URZ+0xb0], R2 ;  /* 0x0000b002000075a7 */ /* 0x0022a400080211ff */
[----:B--2---:R-:W-:Y:S05]  /*a2d0*/  @!P1 NANOSLEEP.SYNCS 0x989680 ;  /* 0x009896800000995d */ /* 0x004fea0003900000 */
[----:B------:R-:W2:Y:S02]  /*a2e0*/  @!P1 SYNCS.PHASECHK.TRANS64 P1, [R0+URZ+0xb0], R2 ;  /* 0x0000b002000095a7 */ /* 0x000ea400080210ff */
[----:B--2---:R-:W-:Y:S05]  /*a2f0*/  @!P1 BRA `(.L_x_55) ;  /* 0xfffffffc00f09947 */ /* 0x004fea000383ffff */
[----:B------:R-:W-:Y:S05]  /*a300*/  BRA `(.L_x_188) ;  /* 0xffffff8c006c7947 */ /* 0x000fea000383ffff */
.L_x_56:
[----:B------:R-:W-:-:S07]  /*a310*/  MOV R2, UR7 ;  /* 0x0000000700027c02 */ /* 0x000fce0008000f00 */
.L_x_189:
[----:B-1----:R1:W2:Y:S02]  /*a320*/  SYNCS.PHASECHK.TRANS64.TRYWAIT P0, [R2+URZ+0xf0], R0 ;  /* 0x0000f000020075a7 */ /* 0x0022a400080011ff */
[----:B--2---:R-:W-:Y:S05]  /*a330*/  @!P0 NANOSLEEP.SYNCS 0x989680 ;  /* 0x009896800000895d */ /* 0x004fea0003900000 */
[----:B------:R-:W2:Y:S02]  /*a340*/  @!P0 SYNCS.PHASECHK.TRANS64 P0, [R2+URZ+0xf0], R0 ;  /* 0x0000f000020085a7 */ /* 0x000ea400080010ff */
[----:B--2---:R-:W-:Y:S05]  /*a350*/  @!P0 BRA `(.L_x_189) ;  /* 0xfffffffc00f08947 */ /* 0x004fea000383ffff */
[----:B------:R-:W-:Y:S05]  /*a360*/  BRA `(.L_x_190) ;  /* 0xffffff8c00a47947 */ /* 0x000fea000383ffff */
.L_x_59:
[----:B------:R-:W-:Y:S07]  /*a370*/  MOV R0, UR6 ;  /* 0x0000000600007c02 */ /* 0x000fee0008000f00 */
.L_x_191:
[----:B-1----:R1:W2:Y:S02]  /*a380*/  SYNCS.PHASECHK.TRANS64.TRYWAIT P0, [R0+URZ], R2 ;  /* 0x00000002000075a7 */ /* 0x0022a400080011ff */
[----:B--2---:R-:W-:Y:S05]  /*a390*/  @!P0 NANOSLEEP.SYNCS 0x989680 ;  /* 0x009896800000895d */ /* 0x004fea0003900000 */
[----:B------:R-:W2:Y:S02]  /*a3a0*/  @!P0 SYNCS.PHASECHK.TRANS64 P0, [R0+URZ], R2 ;  /* 0x00000002000085a7 */ /* 0x000ea400080010ff */
[----:B--2---:R-:W-:Y:S05]  /*a3b0*/  @!P0 BRA `(.L_x_191) ;  /* 0xfffffffc00f08947 */ /* 0x004fea000383ffff */
[----:B------:R-:W-:Y:S05]  /*a3c0*/  BRA `(.L_x_58) ;  /* 0xffffff8c00c07947 */ /* 0x000fea000383ffff */
.L_x_62:
[----:B------:R-:W-:-:S07]  /*a3d0*/  MOV R0, UR6 ;  /* 0x0000000600007c02 */ /* 0x000fce0008000f00 */
.L_x_192:
[----:B--2---:R2:W4:Y:S02]  /*a3e0*/  SYNCS.PHASECHK.TRANS64.TRYWAIT P0, [R0+URZ], R2 ;  /* 0x00000002000075a7 */ /* 0x00452400080011ff */
[----:B----4-:R-:W-:Y:S05]  /*a3f0*/  @!P0 NANOSLEEP.SYNCS 0x989680 ;  /* 0x009896800000895d */ /* 0x010fea0003900000 */
[----:B------:R-:W4:Y:S02]  /*a400*/  @!P0 SYNCS.PHASECHK.TRANS64 P0, [R0+URZ], R2 ;  /* 0x00000002000085a7 */ /* 0x000f2400080010ff */
[----:B----4-:R-:W-:Y:S05]  /*a410*/  @!P0 BRA `(.L_x_192) ;  /* 0xfffffffc00f08947 */ /* 0x010fea000383ffff */
[----:B------:R-:W-:Y:S05]  /*a420*/  BRA `(.L_x_193) ;  /* 0xffffff90009c7947 */ /* 0x000fea000383ffff */
.L_x_63:
[----:B------:R-:W-:-:S07]  /*a430*/  MOV R0, UR6 ;  /* 0x0000000600007c02 */ /* 0x000fce0008000f00 */
.L_x_194:
[----:B-1----:R1:W2:Y:S02]  /*a440*/  SYNCS.PHASECHK.TRANS64.TRYWAIT P0, [R0+URZ], R3 ;  /* 0x00000003000075a7 */ /* 0x0022a400080011ff */
[----:B--2---:R-:W-:Y:S05]  /*a450*/  @!P0 NANOSLEEP.SYNCS 0x989680 ;  /* 0x009896800000895d */ /* 0x004fea0003900000 */
[----:B------:R-:W2:Y:S02]  /*a460*/  @!P0 SYNCS.PHASECHK.TRANS64 P0, [R0+URZ], R3 ;  /* 0x00000003000085a7 */ /* 0x000ea400080010ff */
[----:B--2---:R-:W-:Y:S05]  /*a470*/  @!P0 BRA `(.L_x_194) ;  /* 0xfffffffc00f08947 */ /* 0x004fea000383ffff */
[----:B------:R-:W-:Y:S05]  /*a480*/  BRA `(.L_x_195) ;  /* 0xffffff9000a87947 */ /* 0x000fea000383ffff */
.L_x_64:
[----:B------:R-:W-:-:S07]  /*a490*/  MOV R0, UR6 ;  /* 0x0000000600007c02 */ /* 0x000fce0008000f00 */
.L_x_196:
[----:B-1----:R1:W2:Y:S02]  /*a4a0*/  SYNCS.PHASECHK.TRANS64.TRYWAIT P0, [R0+URZ], R3 ;  /* 0x00000003000075a7 */ /* 0x0022a400080011ff */
[----:B--2---:R-:W-:Y:S05]  /*a4b0*/  @!P0 NANOSLEEP.SYNCS 0x989680 ;  /* 0x009896800000895d */ /* 0x004fea0003900000 */
[----:B------:R-:W2:Y:S02]  /*a4c0*/  @!P0 SYNCS.PHASECHK.TRANS64 P0, [R0+URZ], R3 ;  /* 0x00000003000085a7 */ /* 0x000ea400080010ff */
[----:B--2---:R-:W-:Y:S05]  /*a4d0*/  @!P0 BRA `(.L_x_196) ;  /* 0xfffffffc00f08947 */ /* 0x004fea000383ffff */
[----:B------:R-:W-:Y:S05]  /*a4e0*/  BRA `(.L_x_197) ;  /* 0xffffff9000b47947 */ /* 0x000fea000383ffff */
.L_x_65:
[----:B-1----:R-:W-:-:S07]  /*a4f0*/  MOV R0, UR7 ;  /* 0x0000000700007c02 */ /* 0x002fce0008000f00 */
.L_x_198:
[----:B-1----:R1:W2:Y:S02]  /*a500*/  SYNCS.PHASECHK.TRANS64.TRYWAIT P0, [R0+URZ], R2 ;  /* 0x00000002000075a7 */ /* 0x0022a400080011ff */
[----:B--2---:R-:W-:Y:S05]  /*a510*/  @!P0 NANOSLEEP.SYNCS 0x989680 ;  /* 0x009896800000895d */ /* 0x004fea0003900000 */
[----:B------:R-:W2:Y:S02]  /*a520*/  @!P0 SYNCS.PHASECHK.TRANS64 P0, [R0+URZ], R2 ;  /* 0x00000002000085a7 */ /* 0x000ea400080010ff */
[----:B--2---:R-:W-:Y:S05]  /*a530*/  @!P0 BRA `(.L_x_198) ;  /* 0xfffffffc00f08947 */ /* 0x004fea000383ffff */
[----:B------:R-:W-:Y:S05]  /*a540*/  BRA `(.L_x_199) ;  /* 0xffffff9000c07947 */ /* 0x000fea000383ffff */
.L_x_70:
[----:B--2---:R2:W3:Y:S02]  /*a550*/  SYNCS.PHASECHK.TRANS64.TRYWAIT P0, [R0+URZ+0xb0], R2 ;  /* 0x0000b002000075a7 */ /* 0x0044e400080011ff */
[----:B---3--:R-:W-:Y:S05]  /*a560*/  @!P0 NANOSLEEP.SYNCS 0x989680 ;  /* 0x009896800000895d */ /* 0x008fea0003900000 */
[----:B------:R-:W3:Y:S02]  /*a570*/  @!P0 SYNCS.PHASECHK.TRANS64 P0, [R0+URZ+0xb0], R2 ;  /* 0x0000b002000085a7 */ /* 0x000ee400080010ff */
[----:B---3--:R-:W-:Y:S05]  /*a580*/  @!P0 BRA `(.L_x_70) ;  /* 0xfffffffc00f08947 */ /* 0x008fea000383ffff */
[----:B------:R-:W-:Y:S05]  /*a590*/  BRA `(.L_x_200) ;  /* 0xffffff9400c07947 */ /* 0x000fea000383ffff */
.L_x_73:
[----:B------:R-:W-:Y:S07]  /*a5a0*/  MOV R0, UR7 ;  /* 0x0000000700007c02 */ /* 0x000fee0008000f00 */
.L_x_201:
[----:B--2---:R2:W3:Y:S02]  /*a5b0*/  SYNCS.PHASECHK.TRANS64.TRYWAIT P0, [R0+URZ+0xa8], R2 ;  /* 0x0000a802000075a7 */ /* 0x0044e400080011ff */
[----:B---3--:R-:W-:Y:S05]  /*a5c0*/  @!P0 NANOSLEEP.SYNCS 0x989680 ;  /* 0x009896800000895d */ /* 0x008fea0003900000 */
[----:B------:R-:W3:Y:S02]  /*a5d0*/  @!P0 SYNCS.PHASECHK.TRANS64 P0, [R0+URZ+0xa8], R2 ;  /* 0x0000a802000085a7 */ /* 0x000ee400080010ff */
[----:B---3--:R-:W-:Y:S05]  /*a5e0*/  @!P0 BRA `(.L_x_201) ;  /* 0xfffffffc00f08947 */ /* 0x008fea000383ffff */
[----:B------:R-:W-:Y:S05]  /*a5f0*/  BRA `(.L_x_72) ;  /* 0xffffff9800a07947 */ /* 0x000fea000383ffff */
.L_x_76:
[----:B------:R-:W-:Y:S07]  /*a600*/  MOV R0, UR7 ;  /* 0x0000000700007c02 */ /* 0x000fee0008000f00 */
.L_x_202:
[----:B-1----:R1:W2:Y:S02]  /*a610*/  SYNCS.PHASECHK.TRANS64.TRYWAIT P0, [R0+URZ+0x80], R32 ;  /* 0x00008020000075a7 */ /* 0x0022a400080011ff */
[----:B--2---:R-:W-:Y:S05]  /*a620*/  @!P0 NANOSLEEP.SYNCS 0x989680 ;  /* 0x009896800000895d */ /* 0x004fea0003900000 */
[----:B------:R-:W2:Y:S02]  /*a630*/  @!P0 SYNCS.PHASECHK.TRANS64 P0, [R0+URZ+0x80], R32 ;  /* 0x00008020000085a7 */ /* 0x000ea400080010ff */
[----:B--2---:R-:W-:Y:S05]  /*a640*/  @!P0 BRA `(.L_x_202) ;  /* 0xfffffffc00f08947 */ /* 0x004fea000383ffff */
[----:B------:R-:W-:Y:S05]  /*a650*/  BRA `(.L_x_203) ;  /* 0xffffff9c001c7947 */ /* 0x000fea000383ffff */
.L_x_77:
[----:B------:R-:W-:Y:S07]  /*a660*/  MOV R0, UR7 ;  /* 0x0000000700007c02 */ /* 0x000fee0008000f00 */
.L_x_204:
[----:B-1----:R1:W2:Y:S02]  /*a670*/  SYNCS.PHASECHK.TRANS64.TRYWAIT P0, [R0+URZ+0x88], R32 ;  /* 0x00008820000075a7 */ /* 0x0022a400080011ff */
[----:B--2---:R-:W-:Y:S05]  /*a680*/  @!P0 NANOSLEEP.SYNCS 0x989680 ;  /* 0x009896800000895d */ /* 0x004fea0003900000 */
[----:B------:R-:W2:Y:S02]  /*a690*/  @!P0 SYNCS.PHASECHK.TRANS64 P0, [R0+URZ+0x88], R32 ;  /* 0x00008820000085a7 */ /* 0x000ea400080010ff */
[----:B--2---:R-:W-:Y:S05]  /*a6a0*/  @!P0 BRA `(.L_x_204) ;  /* 0xfffffffc00f08947 */ /* 0x004fea000383ffff */
[----:B------:R-:W-:Y:S05]  /*a6b0*/  BRA `(.L_x_205) ;  /* 0xffffff9c00587947 */ /* 0x000fea000383ffff */
.L_x_78:
[----:B------:R-:W-:Y:S07]  /*a6c0*/  MOV R0, UR7 ;  /* 0x0000000700007c02 */ /* 0x000fee0008000f00 */
.L_x_206:
[----:B-1----:R1:W2:Y:S02]  /*a6d0*/  SYNCS.PHASECHK.TRANS64.TRYWAIT P0, [R0+URZ+0x90], R32 ;  /* 0x00009020000075a7 */ /* 0x0022a400080011ff */
[----:B--2---:R-:W-:Y:S05]  /*a6e0*/  @!P0 NANOSLEEP.SYNCS 0x989680 ;  /* 0x009896800000895d */ /* 0x004fea0003900000 */
[----:B------:R-:W2:Y:S02]  /*a6f0*/  @!P0 SYNCS.PHASECHK.TRANS64 P0, [R0+URZ+0x90], R32 ;  /* 0x00009020000085a7 */ /* 0x000ea400080010ff */
[----:B--2---:R-:W-:Y:S05]  /*a700*/  @!P0 BRA `(.L_x_206) ;  /* 0xfffffffc00f08947 */ /* 0x004fea000383ffff */
[----:B------:R-:W-:Y:S05]  /*a710*/  BRA `(.L_x_207) ;  /* 0xffffff9c00987947 */ /* 0x000fea000383ffff */
.L_x_79:
[----:B------:R-:W-:Y:S07]  /*a720*/  MOV R0, UR7 ;  /* 0x0000000700007c02 */ /* 0x000fee0008000f00 */
.L_x_208:
[----:B-1----:R1:W2:Y:S02]  /*a730*/  SYNCS.PHASECHK.TRANS64.TRYWAIT P0, [R0+URZ+0x98], R32 ;  /* 0x00009820000075a7 */ /* 0x0022a400080011ff */
[----:B--2---:R-:W-:Y:S05]  /*a740*/  @!P0 NANOSLEEP.SYNCS 0x989680 ;  /* 0x009896800000895d */ /* 0x004fea0003900000 */
[----:B------:R-:W2:Y:S02]  /*a750*/  @!P0 SYNCS.PHASECHK.TRANS64 P0, [R0+URZ+0x98], R32 ;  /* 0x00009820000085a7 */ /* 0x000ea400080010ff */
[----:B--2---:R-:W-:Y:S05]  /*a760*/  @!P0 BRA `(.L_x_208) ;  /* 0xfffffffc00f08947 */ /* 0x004fea000383ffff */
[----:B------:R-:W-:Y:S05]  /*a770*/  BRA `(.L_x_209) ;  /* 0xffffff9c00dc7947 */ /* 0x000fea000383ffff */
.L_x_80:
[----:B------:R-:W-:Y:S07]  /*a780*/  MOV R0, UR7 ;  /* 0x0000000700007c02 */ /* 0x000fee0008000f00 */
.L_x_210:
[----:B-1----:R1:W2:Y:S02]  /*a790*/  SYNCS.PHASECHK.TRANS64.TRYWAIT P0, [R0+URZ+0x80], R14 ;  /* 0x0000800e000075a7 */ /* 0x0022a400080011ff */
[----:B--2---:R-:W-:Y:S05]  /*a7a0*/  @!P0 NANOSLEEP.SYNCS 0x989680 ;  /* 0x009896800000895d */ /* 0x004fea0003900000 */
[----:B------:R-:W2:Y:S02]  /*a7b0*/  @!P0 SYNCS.PHASECHK.TRANS64 P0, [R0+URZ+0x80], R14 ;  /* 0x0000800e000085a7 */ /* 0x000ea400080010ff */
[----:B--2---:R-:W-:Y:S05]  /*a7c0*/  @!P0 BRA `(.L_x_210) ;  /* 0xfffffffc00f08947 */ /* 0x004fea000383ffff */
[----:B------:R-:W-:Y:S05]  /*a7d0*/  BRA `(.L_x_211) ;  /* 0xffffffa000247947 */ /* 0x000fea000383ffff */
.L_x_81:
[----:B------:R-:W-:Y:S07]  /*a7e0*/  MOV R0, UR7 ;  /* 0x0000000700007c02 */ /* 0x000fee0008000f00 */
.L_x_212:
[----:B-1----:R1:W2:Y:S02]  /*a7f0*/  SYNCS.PHASECHK.TRANS64.TRYWAIT P0, [R0+URZ+0x88], R14 ;  /* 0x0000880e000075a7 */ /* 0x0022a400080011ff */
[----:B--2---:R-:W-:Y:S05]  /*a800*/  @!P0 NANOSLEEP.SYNCS 0x989680 ;  /* 0x009896800000895d */ /* 0x004fea0003900000 */
[----:B------:R-:W2:Y:S02]  /*a810*/  @!P0 SYNCS.PHASECHK.TRANS64 P0, [R0+URZ+0x88], R14 ;  /* 0x0000880e000085a7 */ /* 0x000ea400080010ff */
[----:B--2---:R-:W-:Y:S05]  /*a820*/  @!P0 BRA `(.L_x_212) ;  /* 0xfffffffc00f08947 */ /* 0x004fea000383ffff */
[----:B------:R-:W-:Y:S05]  /*a830*/  BRA `(.L_x_213) ;  /* 0xffffffa000687947 */ /* 0x000fea000383ffff */
.L_x_82:
[----:B------:R-:W-:Y:S07]  /*a840*/  MOV R0, UR7 ;  /* 0x0000000700007c02 */ /* 0x000fee0008000f00 */
.L_x_214:
[----:B-1----:R1:W2:Y:S02]  /*a850*/  SYNCS.PHASECHK.TRANS64.TRYWAIT P0, [R0+URZ+0x90], R14 ;  /* 0x0000900e000075a7 */ /* 0x0022a400080011ff */
[----:B--2---:R-:W-:Y:S05]  /*a860*/  @!P0 NANOSLEEP.SYNCS 0x989680 ;  /* 0x009896800000895d */ /* 0x004fea0003900000 */
[----:B------:R-:W2:Y:S02]  /*a870*/  @!P0 SYNCS.PHASECHK.TRANS64 P0, [R0+URZ+0x90], R14 ;  /* 0x0000900e000085a7 */ /* 0x000ea400080010ff */
[----:B--2---:R-:W-:Y:S05]  /*a880*/  @!P0 BRA `(.L_x_214) ;  /* 0xfffffffc00f08947 */ /* 0x004fea000383ffff */
[----:B------:R-:W-:Y:S05]  /*a890*/  BRA `(.L_x_215) ;  /* 0xffffffa000ac7947 */ /* 0x000fea000383ffff */
.L_x_83:
[----:B------:R-:W-:Y:S07]  /*a8a0*/  MOV R0, UR7 ;  /* 0x0000000700007c02 */ /* 0x000fee0008000f00 */
.L_x_216:
[----:B-1----:R1:W2:Y:S02]  /*a8b0*/  SYNCS.PHASECHK.TRANS64.TRYWAIT P0, [R0+URZ+0x98], R14 ;  /* 0x0000980e000075a7 */ /* 0x0022a400080011ff */
[----:B--2---:R-:W-:Y:S05]  /*a8c0*/  @!P0 NANOSLEEP.SYNCS 0x989680 ;  /* 0x009896800000895d */ /* 0x004fea0003900000 */
[----:B------:R-:W2:Y:S02]  /*a8d0*/  @!P0 SYNCS.PHASECHK.TRANS64 P0, [R0+URZ+0x98], R14 ;  /* 0x0000980e000085a7 */ /* 0x000ea400080010ff */
[----:B--2---:R-:W-:Y:S05]  /*a8e0*/  @!P0 BRA `(.L_x_216) ;  /* 0xfffffffc00f08947 */ /* 0x004fea000383ffff */
[----:B------:R-:W-:Y:S05]  /*a8f0*/  BRA `(.L_x_217) ;  /* 0xffffffa400307947 */ /* 0x000fea000383ffff */
.L_x_85:
[----:B------:R-:W-:-:S07]  /*a900*/  MOV R0, UR7 ;  /* 0x0000000700007c02 */ /* 0x000fce0008000f00 */
.L_x_218:
[----:B-1----:R1:W3:Y:S02]  /*a910*/  SYNCS.PHASECHK.TRANS64.TRYWAIT P0, [R0+URZ+0x80], R32 ;  /* 0x00008020000075a7 */ /* 0x0022e400080011ff */
[----:B---3--:R-:W-:Y:S05]  /*a920*/  @!P0 NANOSLEEP.SYNCS 0x989680 ;  /* 0x009896800000895d */ /* 0x008fea0003900000 */
[----:B------:R-:W3:Y:S02]  /*a930*/  @!P0 SYNCS.PHASECHK.TRANS64 P0, [R0+URZ+0x80], R32 ;  /* 0x00008020000085a7 */ /* 0x000ee400080010ff */
[----:B---3--:R-:W-:Y:S05]  /*a940*/  @!P0 BRA `(.L_x_218) ;  /* 0xfffffffc00f08947 */ /* 0x008fea000383ffff */
[----:B------:R-:W-:Y:S05]  /*a950*/  BRA `(.L_x_219) ;  /* 0xffffffa400987947 */ /* 0x000fea000383ffff */
.L_x_86:
[----:B-1----:R-:W-:-:S07]  /*a960*/  MOV R0, UR7 ;  /* 0x0000000700007c02 */ /* 0x002fce0008000f00 */
.L_x_220:
[----:B-1----:R1:W3:Y:S02]  /*a970*/  SYNCS.PHASECHK.TRANS64.TRYWAIT P0, [R0+URZ+0x88], R32 ;  /* 0x00008820000075a7 */ /* 0x0022e400080011ff */
[----:B---3--:R-:W-:Y:S05]  /*a980*/  @!P0 NANOSLEEP.SYNCS 0x989680 ;  /* 0x009896800000895d */ /* 0x008fea0003900000 */
[----:B------:R-:W3:Y:S02]  /*a990*/  @!P0 SYNCS.PHASECHK.TRANS64 P0, [R0+URZ+0x88], R32 ;  /* 0x00008820000085a7 */ /* 0x000ee400080010ff */
[----:B---3--:R-:W-:Y:S05]  /*a9a0*/  @!P0 BRA `(.L_x_220) ;  /* 0xfffffffc00f08947 */ /* 0x008fea000383ffff */
[----:B------:R-:W-:Y:S05]  /*a9b0*/  BRA `(.L_x_221) ;  /* 0xffffffa400887947 */ /* 0x000fea000383ffff */
.L_x_87:
[----:B------:R-:W-:-:S07]  /*a9c0*/  MOV R2, UR7 ;  /* 0x0000000700027c02 */ /* 0x000fce0008000f00 */
.L_x_222:
[----:B-1----:R1:W3:Y:S02]  /*a9d0*/  SYNCS.PHASECHK.TRANS64.TRYWAIT P0, [R2+URZ+0x90], R32 ;  /* 0x00009020020075a7 */ /* 0x0022e400080011ff */
[----:B---3--:R-:W-:Y:S05]  /*a9e0*/  @!P0 NANOSLEEP.SYNCS 0x989680 ;  /* 0x009896800000895d */ /* 0x008fea0003900000 */
[----:B------:R-:W3:Y:S02]  /*a9f0*/  @!P0 SYNCS.PHASECHK.TRANS64 P0, [R2+URZ+0x90], R32 ;  /* 0x00009020020085a7 */ /* 0x000ee400080010ff */
[----:B---3--:R-:W-:Y:S05]  /*aa00*/  @!P0 BRA `(.L_x_222) ;  /* 0xfffffffc00f08947 */ /* 0x008fea000383ffff */
[----:B------:R-:W-:Y:S05]  /*aa10*/  BRA `(.L_x_223) ;  /* 0xffffffa4007c7947 */ /* 0x000fea000383ffff */
.L_x_89:
[----:B--2---:R2:W4:Y:S02]  /*aa20*/  SYNCS.PHASECHK.TRANS64.TRYWAIT P0, [R0+URZ+0xb0], R2 ;  /* 0x0000b002000075a7 */ /* 0x00452400080011ff */
[----:B----4-:R-:W-:Y:S05]  /*aa30*/  @!P0 NANOSLEEP.SYNCS 0x989680 ;  /* 0x009896800000895d */ /* 0x010fea0003900000 */
[----:B------:R-:W4:Y:S02]  /*aa40*/  @!P0 SYNCS.PHASECHK.TRANS64 P0, [R0+URZ+0xb0], R2 ;  /* 0x0000b002000085a7 */ /* 0x000f2400080010ff */
[----:B----4-:R-:W-:Y:S05]  /*aa50*/  @!P0 BRA `(.L_x_89) ;  /* 0xfffffffc00f08947 */ /* 0x010fea000383ffff */
[----:B------:R-:W-:Y:S05]  /*aa60*/  BRA `(.L_x_224) ;  /* 0xffffffa800407947 */ /* 0x000fea000383ffff */
.L_x_100:
[----:B-1----:R-:W-:Y:S04]  /*aa70*/  MOV R2, UR48 ;  /* 0x0000003000027c02 */ /* 0x002fe80008000f00 */
[----:B------:R1:W3:Y:S03]  /*aa80*/  SYNCS.PHASECHK.TRANS64.TRYWAIT P1, [R2+URZ+0x60], R3 ;  /* 0x00006003020075a7 */ /* 0x0002e600080211ff */
[----:B---3--:R-:W-:Y:S05]  /*aa90*/  @!P1 NANOSLEEP.SYNCS 0x989680 ;  /* 0x009896800000995d */ /* 0x008fea0003900000 */
[----:B------:R-:W3:Y:S02]  /*aaa0*/  @!P1 SYNCS.PHASECHK.TRANS64 P1, [R2+URZ+0x60], R3 ;  /* 0x00006003020095a7 */ /* 0x000ee400080210ff */
[----:B---3--:R-:W-:Y:S05]  /*aab0*/  @!P1 BRA `(.L_x_100) ;  /* 0xfffffffc00ec9947 */ /* 0x008fea000383ffff */
[----:B------:R-:W-:Y:S05]  /*aac0*/  BRA `(.L_x_99) ;  /* 0xffffffb400487947 */ /* 0x000fea000383ffff */
.L_x_102:
[----:B-1----:R1:W4:Y:S02]  /*aad0*/  SYNCS.PHASECHK.TRANS64.TRYWAIT P0, [R83+URZ+0xd0], R0 ;  /* 0x0000d000530075a7 */ /* 0x00232400080011ff */
[----:B----4-:R-:W-:Y:S05]  /*aae0*/  @!P0 NANOSLEEP.SYNCS 0x989680 ;  /* 0x009896800000895d */ /* 0x010fea0003900000 */
[----:B------:R-:W4:Y:S02]  /*aaf0*/  @!P0 SYNCS.PHASECHK.TRANS64 P0, [R83+URZ+0xd0], R0 ;  /* 0x0000d000530085a7 */ /* 0x000f2400080010ff */
[----:B----4-:R-:W-:Y:S05]  /*ab00*/  @!P0 BRA `(.L_x_102) ;  /* 0xfffffffc00f08947 */ /* 0x010fea000383ffff */
[----:B------:R-:W-:Y:S05]  /*ab10*/  BRA `(.L_x_101) ;  /* 0xffffffb400707947 */ /* 0x000fea000383ffff */
.L_x_111:
[----:B-1----:R1:W2:Y:S02]  /*ab20*/  SYNCS.PHASECHK.TRANS64.TRYWAIT P0, [R2+URZ+0x60], R0 ;  /* 0x00006000020075a7 */ /* 0x0022a400080011ff */
[----:B--2---:R-:W-:Y:S05]  /*ab30*/  @!P0 NANOSLEEP.SYNCS 0x989680 ;  /* 0x009896800000895d */ /* 0x004fea0003900000 */
[----:B------:R-:W2:Y:S02]  /*ab40*/  @!P0 SYNCS.PHASECHK.TRANS64 P0, [R2+URZ+0x60], R0 ;  /* 0x00006000020085a7 */ /* 0x000ea400080010ff */
[----:B--2---:R-:W-:Y:S05]  /*ab50*/  @!P0 BRA `(.L_x_111) ;  /* 0xfffffffc00f08947 */ /* 0x004fea000383ffff */
[----:B------:R-:W-:Y:S05]  /*ab60*/  BRA `(.L_x_110) ;  /* 0xffffffbc000c7947 */ /* 0x000fea000383ffff */
.L_x_119:
[----:B-1----:R1:W2:Y:S02]  /*ab70*/  SYNCS.PHASECHK.TRANS64.TRYWAIT P0, [R0+URZ+0x60], R6 ;  /* 0x00006006000075a7 */ /* 0x0022a400080011ff */
[----:B--2---:R-:W-:Y:S05]  /*ab80*/  @!P0 NANOSLEEP.SYNCS 0x989680 ;  /* 0x009896800000895d */ /* 0x004fea0003900000 */
[----:B------:R-:W2:Y:S02]  /*ab90*/  @!P0 SYNCS.PHASECHK.TRANS64 P0, [R0+URZ+0x60], R6 ;  /* 0x00006006000085a7 */ /* 0x000ea400080010ff */
[----:B--2---:R-:W-:Y:S05]  /*aba0*/  @!P0 BRA `(.L_x_119) ;  /* 0xfffffffc00f08947 */ /* 0x004fea000383ffff */
[----:B------:R-:W-:Y:S05]  /*abb0*/  BRA `(.L_x_118) ;  /* 0xffffffc000cc7947 */ /* 0x000fea000383ffff */
.L_x_127:
[----:B-1----:R1:W2:Y:S02]  /*abc0*/  SYNCS.PHASECHK.TRANS64.TRYWAIT P0, [R0+URZ+0x60], R6 ;  /* 0x00006006000075a7 */ /* 0x0022a400080011ff */
[----:B--2---:R-:W-:Y:S05]  /*abd0*/  @!P0 NANOSLEEP.SYNCS 0x989680 ;  /* 0x009896800000895d */ /* 0x004fea0003900000 */
[----:B------:R-:W2:Y:S02]  /*abe0*/  @!P0 SYNCS.PHASECHK.TRANS64 P0, [R0+URZ+0x60], R6 ;  /* 0x00006006000085a7 */ /* 0x000ea400080010ff */
[----:B--2---:R-:W-:Y:S05]  /*abf0*/  @!P0 BRA `(.L_x_127) ;  /* 0xfffffffc00f08947 */ /* 0x004fea000383ffff */
[----:B------:R-:W-:Y:S05]  /*ac00*/  BRA `(.L_x_126) ;  /* 0xffffffc800907947 */ /* 0x000fea000383ffff */
.L_x_135:
[----:B-1----:R1:W2:Y:S02]  /*ac10*/  SYNCS.PHASECHK.TRANS64.TRYWAIT P0, [R0+URZ+0x60], R6 ;  /* 0x00006006000075a7 */ /* 0x0022a400080011ff */
[----:B--2---:R-:W-:Y:S05]  /*ac20*/  @!P0 NANOSLEEP.SYNCS 0x989680 ;  /* 0x009896800000895d */ /* 0x004fea0003900000 */
[----:B------:R-:W2:Y:S02]  /*ac30*/  @!P0 SYNCS.PHASECHK.TRANS64 P0, [R0+URZ+0x60], R6 ;  /* 0x00006006000085a7 */ /* 0x000ea400080010ff */
[----:B--2---:R-:W-:Y:S05]  /*ac40*/  @!P0 BRA `(.L_x_135) ;  /* 0xfffffffc00f08947 */ /* 0x004fea000383ffff */
[----:B------:R-:W-:Y:S05]  /*ac50*/  BRA `(.L_x_134) ;  /* 0xffffffd000607947 */ /* 0x000fea000383ffff */
.L_x_143:
[----:B-1----:R1:W2:Y:S02]  /*ac60*/  SYNCS.PHASECHK.TRANS64.TRYWAIT P0, [R0+URZ+0x60], R6 ;  /* 0x00006006000075a7 */ /* 0x0022a400080011ff */
[----:B--2---:R-:W-:Y:S05]  /*ac70*/  @!P0 NANOSLEEP.SYNCS 0x989680 ;  /* 0x009896800000895d */ /* 0x004fea0003900000 */
[----:B------:R-:W2:Y:S02]  /*ac80*/  @!P0 SYNCS.PHASECHK.TRANS64 P0, [R0+URZ+0x60], R6 ;  /* 0x00006006000085a7 */ /* 0x000ea400080010ff */
[----:B--2---:R-:W-:Y:S05]  /*ac90*/  @!P0 BRA `(.L_x_143) ;  /* 0xfffffffc00f08947 */ /* 0x004fea000383ffff */
[----:B------:R-:W-:Y:S05]  /*aca0*/  BRA `(.L_x_142) ;  /* 0xffffffd800407947 */ /* 0x000fea000383ffff */
.L_x_151:
[----:B-1----:R1:W2:Y:S02]  /*acb0*/  SYNCS.PHASECHK.TRANS64.TRYWAIT P0, [R0+URZ+0x60], R6 ;  /* 0x00006006000075a7 */ /* 0x0022a400080011ff */
[----:B--2---:R-:W-:Y:S05]  /*acc0*/  @!P0 NANOSLEEP.SYNCS 0x989680 ;  /* 0x009896800000895d */ /* 0x004fea0003900000 */
[----:B------:R-:W2:Y:S02]  /*acd0*/  @!P0 SYNCS.PHASECHK.TRANS64 P0, [R0+URZ+0x60], R6 ;  /* 0x00006006000085a7 */ /* 0x000ea400080010ff */
[----:B--2---:R-:W-:Y:S05]  /*ace0*/  @!P0 BRA `(.L_x_151) ;  /* 0xfffffffc00f08947 */ /* 0x004fea000383ffff */
[----:B------:R-:W-:Y:S05]  /*acf0*/  BRA `(.L_x_150) ;  /* 0xffffffe000147947 */ /* 0x000fea000383ffff */
.L_x_159:
[----:B-1----:R1:W2:Y:S02]  /*ad00*/  SYNCS.PHASECHK.TRANS64.TRYWAIT P0, [R0+URZ+0x60], R87 ;  /* 0x00006057000075a7 */ /* 0x0022a400080011ff */
[----:B--2---:R-:W-:Y:S05]  /*ad10*/  @!P0 NANOSLEEP.SYNCS 0x989680 ;  /* 0x009896800000895d */ /* 0x004fea0003900000 */
[----:B------:R-:W2:Y:S02]  /*ad20*/  @!P0 SYNCS.PHASECHK.TRANS64 P0, [R0+URZ+0x60], R87 ;  /* 0x00006057000085a7 */ /* 0x000ea400080010ff */
[----:B--2---:R-:W-:Y:S05]  /*ad30*/  @!P0 BRA `(.L_x_159) ;  /* 0xfffffffc00f08947 */ /* 0x004fea000383ffff */
[----:B------:R-:W-:Y:S05]  /*ad40*/  BRA `(.L_x_158) ;  /* 0xffffffe400e87947 */ /* 0x000fea000383ffff */
        .weak           $__internal_0_$__cuda_sm10x_tcgen05_guardrail_trap_col_being_dealloced_not_returned_by_alloc
        .type           $__internal_0_$__cuda_sm10x_tcgen05_guardrail_trap_col_being_dealloced_not_returned_by_alloc,@function
        .size           $__internal_0_$__cuda_sm10x_tcgen05_guardrail_trap_col_being_dealloced_not_returned_by_alloc,($__internal_1_$__cuda_sm10x_tcgen05_guardrail_trap_phase_invalid_during_alloc - $__internal_0_$__cuda_sm10x_tcgen05_guardrail_trap_col_being_dealloced_not_returned_by_alloc)
$__internal_0_$__cuda_sm10x_tcgen05_guardrail_trap_col_being_dealloced_not_returned_by_alloc:
[----:B------:R-:W-:Y:S05]  /*ad50*/  BPT.TRAP 0x1 ;  /* 0x000000040000795c */ /* 0x000fea0000300000 */
[----:B------:R-:W-:-:S04]  /*ad60*/  HFMA2 R3, -RZ, RZ, 0, 0 ;  /* 0x00000000ff037431 */ /* 0x000fc800000001ff */
[----:B------:R-:W-:Y:S05]  /*ad70*/  RET.REL.NODEC R2 `(_ZN7cutlass13device_kernelINS_4gemm6kernel13GemmUniversalIN4cute5tupleIJiiiiEEENS1_10collective13CollectiveMmaINS1_35MainloopSm100TmaUmmaWarpSpecializedILi6ELi2ELi4ENS5_IJNS4_1CILi1EEESB_SB_EEEEENS5_IJNSA_ILi128EEESE_NSA_ILi32EEEEEEfNS5_IJlSB_lEEEfSH_NS4_8TiledMMAINS4_8MMA_AtomIJNS4_17SM100_MMA_TF32_SSINS_10tfloat32_tESL_fLi128ELi128ELNS4_4UMMA5MajorE0ELSN_0ELNSM_7ScaleInE0ELSO_0EEEEEENS4_6LayoutISC_NS5_IJNSA_ILi0EEESS_SS_EEEEENS5_IJNS4_10UnderscoreESV_SV_EEEEENS4_13SM90_TMA_LOADENS4_14ComposedLayoutINS4_7SwizzleILi3ELi4ELi3EEENS4_18smem_ptr_flag_bitsILi32EEENSR_INS5_IJNSA_ILi8EEESF_EEENS5_IJSF_SB_EEEEEEEvNS4_8identityESY_S18_vS19_EENS_8epilogue10collective18CollectiveEpilogueINS1B_23Sm100TmaWarpSpecializedILi4ELi2ELi16ELb1ELb0EEEJSG_NS5_IJNSR_ISE_SB_EENSR_INSA_ILi16EEESB_EEEEEfSH_fSH_NS1B_6fusion15FusionCallbacksIS1F_NS1K_17LinearCombinationIffffLNS_15FloatRoundStyleE2EEESG_S1J_JEEENS4_5SM1004TMEM4LOAD26SM100_TMEM_LOAD_32dp32b16xESY_NSZ_INS10_ILi2ELi4ELi3EEES13_NSR_INS5_IJS14_S1H_EEENS5_IJS1H_SB_EEEEEEENS4_39AutoVectorizingCopyWithAssumedAlignmentILi128EEENS4_14SM90_TMA_STOREES1Y_S20_S20_EEEvvEEEEvNT_6ParamsE) ;  /* 0xffffff5002a07950 */ /* 0x000fea0003c3ffff */
        .weak           $__internal_1_$__cuda_sm10x_tcgen05_guardrail_trap_phase_invalid_during_alloc
        .type           $__internal_1_$__cuda_sm10x_tcgen05_guardrail_trap_phase_invalid_during_alloc,@function
        .size           $__internal_1_$__cuda_sm10x_tcgen05_guardrail_trap_phase_invalid_during_alloc,($__internal_2_$__cuda_sm10x_tcgen05_guardrail_trap_unallocated_columns_being_dealloced - $__internal_1_$__cuda_sm10x_tcgen05_guardrail_trap_phase_invalid_during_alloc)
$__internal_1_$__cuda_sm10x_tcgen05_guardrail_trap_phase_invalid_during_alloc:
[----:B------:R-:W-:Y:S05]  /*ad80*/  BPT.TRAP 0x1 ;  /* 0x000000040000795c */ /* 0x000fea0000300000 */
[----:B------:R-:W-:-:S04]  /*ad90*/  MOV R3, 0x0 ;  /* 0x0000000000037802 */ /* 0x000fc80000000f00 */
[----:B------:R-:W-:Y:S05]  /*ada0*/  RET.REL.NODEC R2 `(_ZN7cutlass13device_kernelINS_4gemm6kernel13GemmUniversalIN4cute5tupleIJiiiiEEENS1_10collective13CollectiveMmaINS1_35MainloopSm100TmaUmmaWarpSpecializedILi6ELi2ELi4ENS5_IJNS4_1CILi1EEESB_SB_EEEEENS5_IJNSA_ILi128EEESE_NSA_ILi32EEEEEEfNS5_IJlSB_lEEEfSH_NS4_8TiledMMAINS4_8MMA_AtomIJNS4_17SM100_MMA_TF32_SSINS_10tfloat32_tESL_fLi128ELi128ELNS4_4UMMA5MajorE0ELSN_0ELNSM_7ScaleInE0ELSO_0EEEEEENS4_6LayoutISC_NS5_IJNSA_ILi0EEESS_SS_EEEEENS5_IJNS4_10UnderscoreESV_SV_EEEEENS4_13SM90_TMA_LOADENS4_14ComposedLayoutINS4_7SwizzleILi3ELi4ELi3EEENS4_18smem_ptr_flag_bitsILi32EEENSR_INS5_IJNSA_ILi8EEESF_EEENS5_IJSF_SB_EEEEEEEvNS4_8identityESY_S18_vS19_EENS_8epilogue10collective18CollectiveEpilogueINS1B_23Sm100TmaWarpSpecializedILi4ELi2ELi16ELb1ELb0EEEJSG_NS5_IJNSR_ISE_SB_EENSR_INSA_ILi16EEESB_EEEEEfSH_fSH_NS1B_6fusion15FusionCallbacksIS1F_NS1K_17LinearCombinationIffffLNS_15FloatRoundStyleE2EEESG_S1J_JEEENS4_5SM1004TMEM4LOAD26SM100_TMEM_LOAD_32dp32b16xESY_NSZ_INS10_ILi2ELi4ELi3EEES13_NSR_INS5_IJS14_S1H_EEENS5_IJS1H_SB_EEEEEEENS4_39AutoVectorizingCopyWithAssumedAlignmentILi128EEENS4_14SM90_TMA_STOREES1Y_S20_S20_EEEvvEEEEvNT_6ParamsE) ;  /* 0xffffff5002947950 */ /* 0x000fea0003c3ffff */
        .weak           $__internal_2_$__cuda_sm10x_tcgen05_guardrail_trap_unallocated_columns_being_dealloced
        .type           $__internal_2_$__cuda_sm10x_tcgen05_guardrail_trap_unallocated_columns_being_dealloced,@function
        .size           $__internal_2_$__cuda_sm10x_tcgen05_guardrail_trap_unallocated_columns_being_dealloced,(.L_x_226 - $__internal_2_$__cuda_sm10x_tcgen05_guardrail_trap_unallocated_columns_being_dealloced)
$__internal_2_$__cuda_sm10x_tcgen05_guardrail_trap_unallocated_columns_being_dealloced:
[----:B------:R-:W-:Y:S05]  /*adb0*/  BPT.TRAP 0x1 ;  /* 0x000000040000795c */ /* 0x000fea0000300000 */
[----:B------:R-:W-:-:S04]  /*adc0*/  HFMA2 R3, -RZ, RZ, 0, 0 ;  /* 0x00000000ff037431 */ /* 0x000fc800000001ff */
[----:B------:R-:W-:Y:S05]  /*add0*/  RET.REL.NODEC R2 `(_ZN7cutlass13device_kernelINS_4gemm6kernel13GemmUniversalIN4cute5tupleIJiiiiEEENS1_10collective13CollectiveMmaINS1_35MainloopSm100TmaUmmaWarpSpecializedILi6ELi2ELi4ENS5_IJNS4_1CILi1EEESB_SB_EEEEENS5_IJNSA_ILi128EEESE_NSA_ILi32EEEEEEfNS5_IJlSB_lEEEfSH_NS4_8TiledMMAINS4_8MMA_AtomIJNS4_17SM100_MMA_TF32_SSINS_10tfloat32_tESL_fLi128ELi128ELNS4_4UMMA5MajorE0ELSN_0ELNSM_7ScaleInE0ELSO_0EEEEEENS4_6LayoutISC_NS5_IJNSA_ILi0EEESS_SS_EEEEENS5_IJNS4_10UnderscoreESV_SV_EEEEENS4_13SM90_TMA_LOADENS4_14ComposedLayoutINS4_7SwizzleILi3ELi4ELi3EEENS4_18smem_ptr_flag_bitsILi32EEENSR_INS5_IJNSA_ILi8EEESF_EEENS5_IJSF_SB_EEEEEEEvNS4_8identityESY_S18_vS19_EENS_8epilogue10collective18CollectiveEpilogueINS1B_23Sm100TmaWarpSpecializedILi4ELi2ELi16ELb1ELb0EEEJSG_NS5_IJNSR_ISE_SB_EENSR_INSA_ILi16EEESB_EEEEEfSH_fSH_NS1B_6fusion15FusionCallbacksIS1F_NS1K_17LinearCombinationIffffLNS_15FloatRoundStyleE2EEESG_S1J_JEEENS4_5SM1004TMEM4LOAD26SM100_TMEM_LOAD_32dp32b16xESY_NSZ_INS10_ILi2ELi4ELi3EEES13_NSR_INS5_IJS14_S1H_EEENS5_IJS1H_SB_EEEEEEENS4_39AutoVectorizingCopyWithAssumedAlignmentILi128EEENS4_14SM90_TMA_STOREES1Y_S20_S20_EEEvvEEEEvNT_6ParamsE) ;  /* 0xffffff5002887950 */ /* 0x000fea0003c3ffff */
.L_x_225:
[----:B------:R-:W-:-:S00]  /*ade0*/  BRA `(.L_x_225) ;  /* 0xfffffffc00fc7947 */ /* 0x000fc0000383ffff */
[----:B------:R-:W-:-:S00]  /*adf0*/  NOP ;  /* 0x0000000000007918 */ /* 0x000fc00000000000 */
        /* <DEDUP_REMOVED lines=8> */
.L_x_226:


//--------------------- .nv.global.init           --------------------------
	.section	.nv.global.init,"aw",@progbits
.nv.global.init:
	.type		$str$27,@object
	.size		$str$27,($str$28 - $str$27)
$str$27:
        /*0000*/ 	.byte	0x28, 0x61, 0x64, 0x64, 0x72, 0x65, 0x73, 0x73, 0x20, 0x26, 0x20, 0x6d, 0x61, 0x73, 0x6b, 0x29
        /*0010*/ 	.byte	0x20, 0x3d, 0x3d, 0x20, 0x30, 0x00
	.type		$str$28,@object
	.size		$str$28,($str$26 - $str$28)
$str$28:
        /*0016*/ 	.byte	0x2f, 0x74, 0x6d, 0x70, 0x2f, 0x63, 0x75, 0x74, 0x6c, 0x61, 0x73, 0x73, 0x5f, 0x73, 0x77, 0x65
        /*0026*/ 	.byte	0x65, 0x70, 0x5f, 0x73, 0x72, 0x63, 0x2f, 0x69, 0x6e, 0x63, 0x6c, 0x75, 0x64, 0x65, 0x2f, 0x63
        /*0036*/ 	.byte	0x75, 0x74, 0x65, 0x2f, 0x70, 0x6f, 0x69, 0x6e, 0x74, 0x65, 0x72, 0x5f, 0x66, 0x6c, 0x61, 0x67
        /*0046*/ 	.byte	0x67, 0x65, 0x64, 0x2e, 0x68, 0x70, 0x70, 0x00
	.type		$str$26,@object
	.size		$str$26,($str$25 - $str$26)
$str$26:
        /*004e*/ 	.byte	0x2f, 0x74, 0x6d, 0x70, 0x2f, 0x63, 0x75, 0x74, 0x6c, 0x61, 0x73, 0x73, 0x5f, 0x73, 0x77, 0x65
        /*005e*/ 	.byte	0x65, 0x70, 0x5f, 0x73, 0x72, 0x63, 0x2f, 0x69, 0x6e, 0x63, 0x6c, 0x75, 0x64, 0x65, 0x2f, 0x63
        /*006e*/ 	.byte	0x75, 0x74, 0x65, 0x2f, 0x61, 0x74, 0x6f, 0x6d, 0x2f, 0x63, 0x6f, 0x70, 0x79, 0x5f, 0x74, 0x72
        /*007e*/ 	.byte	0x61, 0x69, 0x74, 0x73, 0x5f, 0x73, 0x6d, 0x31, 0x30, 0x30, 0x2e, 0x68, 0x70, 0x70, 0x00
	.type		$str$25,@object
	.size		$str$25,(__unnamed_1 - $str$25)
$str$25:
        /*008d*/ 	.byte	0x28, 0x28, 0x75, 0x69, 0x6e, 0x74, 0x33, 0x32, 0x5f, 0x74, 0x28, 0x74, 0x68, 0x72, 0x65, 0x61
        /*009d*/ 	.byte	0x64, 0x49, 0x64, 0x78, 0x2e, 0x78, 0x29, 0x20, 0x2f, 0x20, 0x33, 0x32, 0x29, 0x20, 0x25, 0x20
        /*00ad*/ 	.byte	0x34, 0x29, 0x20, 0x3d, 0x3d, 0x20, 0x28, 0x28, 0x28, 0x74, 0x6d, 0x65, 0x6d, 0x5f, 0x61, 0x64
        /*00bd*/ 	.byte	0x64, 0x72, 0x20, 0x3e, 0x3e, 0x20, 0x31, 0x36, 0x29, 0x20, 0x2f, 0x20, 0x33, 0x32, 0x29, 0x20
        /*00cd*/ 	.byte	0x25, 0x20, 0x34, 0x29, 0x00
	.type		__unnamed_1,@object
	.size		__unnamed_1,(__unnamed_2 - __unnamed_1)
__unnamed_1:
        /*00d2*/ 	.byte	0x61, 0x75, 0x74, 0x6f, 0x20, 0x63, 0x75, 0x74, 0x65, 0x3a, 0x3a, 0x61, 0x73, 0x5f, 0x70, 0x6f
        /* <DEDUP_REMOVED lines=23> */
        /*0252*/ 	.byte	0x43, 0x3c, 0x32, 0x30, 0x34, 0x38, 0x3e, 0x3e, 0x3e, 0x3e, 0x5d, 0x00
	.type		__unnamed_2,@object
	.size		__unnamed_2,(.L_2 - __unnamed_2)
__unnamed_2:
        /* <DEDUP_REMOVED lines=42> */
        /*04fe*/ 	.byte	0x3e, 0x5d, 0x00
.L_2:


//--------------------- .nv.shared._ZN7cutlass13device_kernelINS_4gemm6kernel13GemmUniversalIN4cute5tupleIJiiiiEEENS1_10collective13CollectiveMmaINS1_35MainloopSm100TmaUmmaWarpSpecializedILi6ELi2ELi4ENS5_IJNS4_1CILi1EEESB_SB_EEEEENS5_IJNSA_ILi128EEESE_NSA_ILi32EEEEEEfNS5_IJlSB_lEEEfSH_NS4_8TiledMMAINS4_8MMA_AtomIJNS4_17SM100_MMA_TF32_SSINS_10tfloat32_tESL_fLi128ELi128ELNS4_4UMMA5MajorE0ELSN_0ELNSM_7ScaleInE0ELSO_0EEEEEENS4_6LayoutISC_NS5_IJNSA_ILi0EEESS_SS_EEEEENS5_IJNS4_10UnderscoreESV_SV_EEEEENS4_13SM90_TMA_LOADENS4_14ComposedLayoutINS4_7SwizzleILi3ELi4ELi3EEENS4_18smem_ptr_flag_bitsILi32EEENSR_INS5_IJNSA_ILi8EEESF_EEENS5_IJSF_SB_EEEEEEEvNS4_8identityESY_S18_vS19_EENS_8epilogue10collective18CollectiveEpilogueINS1B_23Sm100TmaWarpSpecializedILi4ELi2ELi16ELb1ELb0EEEJSG_NS5_IJNSR_ISE_SB_EENSR_INSA_ILi16EEESB_EEEEEfSH_fSH_NS1B_6fusion15FusionCallbacksIS1F_NS1K_17LinearCombinationIffffLNS_15FloatRoundStyleE2EEESG_S1J_JEEENS4_5SM1004TMEM4LOAD26SM100_TMEM_LOAD_32dp32b16xESY_NSZ_INS10_ILi2ELi4ELi3EEES13_NSR_INS5_IJS14_S1H_EEENS5_IJS1H_SB_EEEEEEENS4_39AutoVectorizingCopyWithAssumedAlignmentILi128EEENS4_14SM90_TMA_STOREES1Y_S20_S20_EEEvvEEEEvNT_6ParamsE --------------------------
	.section	.nv.shared._ZN7cutlass13device_kernelINS_4gemm6kernel13GemmUniversalIN4cute5tupleIJiiiiEEENS1_10collective13CollectiveMmaINS1_35MainloopSm100TmaUmmaWarpSpecializedILi6ELi2ELi4ENS5_IJNS4_1CILi1EEESB_SB_EEEEENS5_IJNSA_ILi128EEESE_NSA_ILi32EEEEEEfNS5_IJlSB_lEEEfSH_NS4_8TiledMMAINS4_8MMA_AtomIJNS4_17SM100_MMA_TF32_SSINS_10tfloat32_tESL_fLi128ELi128ELNS4_4UMMA5MajorE0ELSN_0ELNSM_7ScaleInE0ELSO_0EEEEEENS4_6LayoutISC_NS5_IJNSA_ILi0EEESS_SS_EEEEENS5_IJNS4_10UnderscoreESV_SV_EEEEENS4_13SM90_TMA_LOADENS4_14ComposedLayoutINS4_7SwizzleILi3ELi4ELi3EEENS4_18smem_ptr_flag_bitsILi32EEENSR_INS5_IJNSA_ILi8EEESF_EEENS5_IJSF_SB_EEEEEEEvNS4_8identityESY_S18_vS19_EENS_8epilogue10collective18CollectiveEpilogueINS1B_23Sm100TmaWarpSpecializedILi4ELi2ELi16ELb1ELb0EEEJSG_NS5_IJNSR_ISE_SB_EENSR_INSA_ILi16EEESB_EEEEEfSH_fSH_NS1B_6fusion15FusionCallbacksIS1F_NS1K_17LinearCombinationIffffLNS_15FloatRoundStyleE2EEESG_S1J_JEEENS4_5SM1004TMEM4LOAD26SM100_TMEM_LOAD_32dp32b16xESY_NSZ_INS10_ILi2ELi4ELi3EEES13_NSR_INS5_IJS14_S1H_EEENS5_IJS1H_SB_EEEEEEENS4_39AutoVectorizingCopyWithAssumedAlignmentILi128EEENS4_14SM90_TMA_STOREES1Y_S20_S20_EEEvvEEEEvNT_6ParamsE,"aw",@nobits
	.sectionflags	@""
	.align	16
	.zero		1024


//--------------------- .nv.shared.reserved.0     --------------------------
	.section	.nv.shared.reserved.0,"aw",@nobits
	.weak		__nv_reservedSMEM_offset_0_alias
	.size		__nv_reservedSMEM_offset_0_alias, 0, 64
	.other		__nv_reservedSMEM_offset_0_alias,@"STO_CUDA_RESERVED_SHARED STV_DEFAULT"
__nv_reservedSMEM_offset_0_alias:
	.zero		0
.nv.shared.reserved.0:
	.zero		64
	.weak		__nv_reservedSMEM_tcgen05_partition
	.type		__nv_reservedSMEM_tcgen05_partition,@object
	.size		__nv_reservedSMEM_tcgen05_partition,(.L_0 - __nv_reservedSMEM_tcgen05_partition)
__nv_reservedSMEM_tcgen05_partition:
	.zero		32
.L_0:


//--------------------- .nv.global                --------------------------
	.section	.nv.global,"aw",@nobits
.nv.global:
	.type		_ZN40_INTERNAL_f1a7820b_4_k_cu_74edc1de_256874cute1_E,@object
	.size		_ZN40_INTERNAL_f1a7820b_4_k_cu_74edc1de_256874cute1_E,(_ZN40_INTERNAL_f1a7820b_4_k_cu_74edc1de_256874cuda3std3__45__cpo6cbeginE - _ZN40_INTERNAL_f1a7820b_4_k_cu_74edc1de_256874cute1_E)
_ZN40_INTERNAL_f1a7820b_4_k_cu_74edc1de_256874cute1_E:
	.zero		1
	.type		_ZN40_INTERNAL_f1a7820b_4_k_cu_74edc1de_256874cuda3std3__45__cpo6cbeginE,@object
	.size		_ZN40_INTERNAL_f1a7820b_4_k_cu_74edc1de_256874cuda3std3__45__cpo6cbeginE,(_ZN40_INTERNAL_f1a7820b_4_k_cu_74edc1de_256874cuda3std3__48in_placeE - _ZN40_INTERNAL_f1a7820b_4_k_cu_74edc1de_256874cuda3std3__45__cpo6cbeginE)
_ZN40_INTERNAL_f1a7820b_4_k_cu_74edc1de_256874cuda3std3__45__cpo6cbeginE:
	.zero		1
	.type		_ZN40_INTERNAL_f1a7820b_4_k_cu_74edc1de_256874cuda3std3__48in_placeE,@object
	.size		_ZN40_INTERNAL_f1a7820b_4_k_cu_74edc1de_256874cuda3std3__48in_placeE,(_ZN40_INTERNAL_f1a7820b_4_k_cu_74edc1de_256874cuda3std6ranges3__45__cpo9iter_moveE - _ZN40_INTERNAL_f1a7820b_4_k_cu_74edc1de_256874cuda3std3__48in_placeE)
_ZN40_INTERNAL_f1a7820b_4_k_cu_74edc1de_256874cuda3std3__48in_placeE:
	.zero		1
	.type		_ZN40_INTERNAL_f1a7820b_4_k_cu_74edc1de_256874cuda3std6ranges3__45__cpo9iter_moveE,@object
	.size		_ZN40_INTERNAL_f1a7820b_4_k_cu_74edc1de_256874cuda3std6ranges3__45__cpo9iter_moveE,(_ZN40_INTERNAL_f1a7820b_4_k_cu_74edc1de_256874cuda3std3__45__cpo5beginE - _ZN40_INTERNAL_f1a7820b_4_k_cu_74edc1de_256874cuda3std6ranges3__45__cpo9iter_moveE)
_ZN40_INTERNAL_f1a7820b_4_k_cu_74edc1de_256874cuda3std6ranges3__45__cpo9iter_moveE:
	.zero		1
	.type		_ZN40_INTERNAL_f1a7820b_4_k_cu_74edc1de_256874cuda3std3__45__cpo5beginE,@object
	.size		_ZN40_INTERNAL_f1a7820b_4_k_cu_74edc1de_256874cuda3std3__45__cpo5beginE,(_ZN40_INTERNAL_f1a7820b_4_k_cu_74edc1de_256874cuda3std3__442_GLOBAL__N__f1a7820b_4_k_cu_74edc1de_256876ignoreE - _ZN40_INTERNAL_f1a7820b_4_k_cu_74edc1de_256874cuda3std3__45__cpo5beginE)
_ZN40_INTERNAL_f1a7820b_4_k_cu_74edc1de_256874cuda3std3__45__cpo5beginE:
	.zero		1
	.type		_ZN40_INTERNAL_f1a7820b_4_k_cu_74edc1de_256874cuda3std3__442_GLOBAL__N__f1a7820b_4_k_cu_74edc1de_256876ignoreE,@object
	.size		_ZN40_INTERNAL_f1a7820b_4_k_cu_74edc1de_256874cuda3std3__442_GLOBAL__N__f1a7820b_4_k_cu_74edc1de_256876ignoreE,(_ZN40_INTERNAL_f1a7820b_4_k_cu_74edc1de_256874cute7productE - _ZN40_INTERNAL_f1a7820b_4_k_cu_74edc1de_256874cuda3std3__442_GLOBAL__N__f1a7820b_4_k_cu_74edc1de_256876ignoreE)
_ZN40_INTERNAL_f1a7820b_4_k_cu_74edc1de_256874cuda3std3__442_GLOBAL__N__f1a7820b_4_k_cu_74edc1de_256876ignoreE:
	.zero		1
	.type		_ZN40_INTERNAL_f1a7820b_4_k_cu_74edc1de_256874cute7productE,@object
	.size		_ZN40_INTERNAL_f1a7820b_4_k_cu_74edc1de_256874cute7productE,(_ZN40_INTERNAL_f1a7820b_4_k_cu_74edc1de_256874cuda3std3__45__cpo3endE - _ZN40_INTERNAL_f1a7820b_4_k_cu_74edc1de_256874cute7productE)
_ZN40_INTERNAL_f1a7820b_4_k_cu_74edc1de_256874cute7productE:
	.zero		1
	.type		_ZN40_INTERNAL_f1a7820b_4_k_cu_74edc1de_256874cuda3std3__45__cpo3endE,@object
	.size		_ZN40_INTERNAL_f1a7820b_4_k_cu_74edc1de_256874cuda3std3__45__cpo3endE,(_ZN40_INTERNAL_f1a7820b_4_k_cu_74edc1de_256874cuda3std3__419piecewise_constructE - _ZN40_INTERNAL_f1a7820b_4_k_cu_74edc1de_256874cuda3std3__45__cpo3endE)
_ZN40_INTERNAL_f1a7820b_4_k_cu_74edc1de_256874cuda3std3__45__cpo3endE:
	.zero		1
	.type		_ZN40_INTERNAL_f1a7820b_4_k_cu_74edc1de_256874cuda3std3__419piecewise_constructE,@object
	.size		_ZN40_INTERNAL_f1a7820b_4_k_cu_74edc1de_256874cuda3std3__419piecewise_constructE,(_ZN40_INTERNAL_f1a7820b_4_k_cu_74edc1de_256874cuda3std3__45__cpo4cendE - _ZN40_INTERNAL_f1a7820b_4_k_cu_74edc1de_256874cuda3std3__419piecewise_constructE)
_ZN40_INTERNAL_f1a7820b_4_k_cu_74edc1de_256874cuda3std3__419piecewise_constructE:
	.zero		1
	.type		_ZN40_INTERNAL_f1a7820b_4_k_cu_74edc1de_256874cuda3std3__45__cpo4cendE,@object
	.size		_ZN40_INTERNAL_f1a7820b_4_k_cu_74edc1de_256874cuda3std3__45__cpo4cendE,(_ZN40_INTERNAL_f1a7820b_4_k_cu_74edc1de_256874cuda3std6ranges3__45__cpo4swapE - _ZN40_INTERNAL_f1a7820b_4_k_cu_74edc1de_256874cuda3std3__45__cpo4cendE)
_ZN40_INTERNAL_f1a7820b_4_k_cu_74edc1de_256874cuda3std3__45__cpo4cendE:
	.zero		1
	.type		_ZN40_INTERNAL_f1a7820b_4_k_cu_74edc1de_256874cuda3std6ranges3__45__cpo4swapE,@object
	.size		_ZN40_INTERNAL_f1a7820b_4_k_cu_74edc1de_256874cuda3std6ranges3__45__cpo4swapE,(.L_10 - _ZN40_INTERNAL_f1a7820b_4_k_cu_74edc1de_256874cuda3std6ranges3__45__cpo4swapE)
_ZN40_INTERNAL_f1a7820b_4_k_cu_74edc1de_256874cuda3std6ranges3__45__cpo4swapE:
	.zero		1
.L_10:


//--------------------- .nv.constant0._ZN7cutlass13device_kernelINS_4gemm6kernel13GemmUniversalIN4cute5tupleIJiiiiEEENS1_10collective13CollectiveMmaINS1_35MainloopSm100TmaUmmaWarpSpecializedILi6ELi2ELi4ENS5_IJNS4_1CILi1EEESB_SB_EEEEENS5_IJNSA_ILi128EEESE_NSA_ILi32EEEEEEfNS5_IJlSB_lEEEfSH_NS4_8TiledMMAINS4_8MMA_AtomIJNS4_17SM100_MMA_TF32_SSINS_10tfloat32_tESL_fLi128ELi128ELNS4_4UMMA5MajorE0ELSN_0ELNSM_7ScaleInE0ELSO_0EEEEEENS4_6LayoutISC_NS5_IJNSA_ILi0EEESS_SS_EEEEENS5_IJNS4_10UnderscoreESV_SV_EEEEENS4_13SM90_TMA_LOADENS4_14ComposedLayoutINS4_7SwizzleILi3ELi4ELi3EEENS4_18smem_ptr_flag_bitsILi32EEENSR_INS5_IJNSA_ILi8EEESF_EEENS5_IJSF_SB_EEEEEEEvNS4_8identityESY_S18_vS19_EENS_8epilogue10collective18CollectiveEpilogueINS1B_23Sm100TmaWarpSpecializedILi4ELi2ELi16ELb1ELb0EEEJSG_NS5_IJNSR_ISE_SB_EENSR_INSA_ILi16EEESB_EEEEEfSH_fSH_NS1B_6fusion15FusionCallbacksIS1F_NS1K_17LinearCombinationIffffLNS_15FloatRoundStyleE2EEESG_S1J_JEEENS4_5SM1004TMEM4LOAD26SM100_TMEM_LOAD_32dp32b16xESY_NSZ_INS10_ILi2ELi4ELi3EEES13_NSR_INS5_IJS14_S1H_EEENS5_IJS1H_SB_EEEEEEENS4_39AutoVectorizingCopyWithAssumedAlignmentILi128EEENS4_14SM90_TMA_STOREES1Y_S20_S20_EEEvvEEEEvNT_6ParamsE --------------------------
	.section	.nv.constant0._ZN7cutlass13device_kernelINS_4gemm6kernel13GemmUniversalIN4cute5tupleIJiiiiEEENS1_10collective13CollectiveMmaINS1_35MainloopSm100TmaUmmaWarpSpecializedILi6ELi2ELi4ENS5_IJNS4_1CILi1EEESB_SB_EEEEENS5_IJNSA_ILi128EEESE_NSA_ILi32EEEEEEfNS5_IJlSB_lEEEfSH_NS4_8TiledMMAINS4_8MMA_AtomIJNS4_17SM100_MMA_TF32_SSINS_10tfloat32_tESL_fLi128ELi128ELNS4_4UMMA5MajorE0ELSN_0ELNSM_7ScaleInE0ELSO_0EEEEEENS4_6LayoutISC_NS5_IJNSA_ILi0EEESS_SS_EEEEENS5_IJNS4_10UnderscoreESV_SV_EEEEENS4_13SM90_TMA_LOADENS4_14ComposedLayoutINS4_7SwizzleILi3ELi4ELi3EEENS4_18smem_ptr_flag_bitsILi32EEENSR_INS5_IJNSA_ILi8EEESF_EEENS5_IJSF_SB_EEEEEEEvNS4_8identityESY_S18_vS19_EENS_8epilogue10collective18CollectiveEpilogueINS1B_23Sm100TmaWarpSpecializedILi4ELi2ELi16ELb1ELb0EEEJSG_NS5_IJNSR_ISE_SB_EENSR_INSA_ILi16EEESB_EEEEEfSH_fSH_NS1B_6fusion15FusionCallbacksIS1F_NS1K_17LinearCombinationIffffLNS_15FloatRoundStyleE2EEESG_S1J_JEEENS4_5SM1004TMEM4LOAD26SM100_TMEM_LOAD_32dp32b16xESY_NSZ_INS10_ILi2ELi4ELi3EEES13_NSR_INS5_IJS14_S1H_EEENS5_IJS1H_SB_EEEEEEENS4_39AutoVectorizingCopyWithAssumedAlignmentILi128EEENS4_14SM90_TMA_STOREES1Y_S20_S20_EEEvvEEEEvNT_6ParamsE,"a",@progbits
	.sectionflags	@""
	.align	4
.nv.constant0._ZN7cutlass13device_kernelINS_4gemm6kernel13GemmUniversalIN4cute5tupleIJiiiiEEENS1_10collective13CollectiveMmaINS1_35MainloopSm100TmaUmmaWarpSpecializedILi6ELi2ELi4ENS5_IJNS4_1CILi1EEESB_SB_EEEEENS5_IJNSA_ILi128EEESE_NSA_ILi32EEEEEEfNS5_IJlSB_lEEEfSH_NS4_8TiledMMAINS4_8MMA_AtomIJNS4_17SM100_MMA_TF32_SSINS_10tfloat32_tESL_fLi128ELi128ELNS4_4UMMA5MajorE0ELSN_0ELNSM_7ScaleInE0ELSO_0EEEEEENS4_6LayoutISC_NS5_IJNSA_ILi0EEESS_SS_EEEEENS5_IJNS4_10UnderscoreESV_SV_EEEEENS4_13SM90_TMA_LOADENS4_14ComposedLayoutINS4_7SwizzleILi3ELi4ELi3EEENS4_18smem_ptr_flag_bitsILi32EEENSR_INS5_IJNSA_ILi8EEESF_EEENS5_IJSF_SB_EEEEEEEvNS4_8identityESY_S18_vS19_EENS_8epilogue10collective18CollectiveEpilogueINS1B_23Sm100TmaWarpSpecializedILi4ELi2ELi16ELb1ELb0EEEJSG_NS5_IJNSR_ISE_SB_EENSR_INSA_ILi16EEESB_EEEEEfSH_fSH_NS1B_6fusion15FusionCallbacksIS1F_NS1K_17LinearCombinationIffffLNS_15FloatRoundStyleE2EEESG_S1J_JEEENS4_5SM1004TMEM4LOAD26SM100_TMEM_LOAD_32dp32b16xESY_NSZ_INS10_ILi2ELi4ELi3EEES13_NSR_INS5_IJS14_S1H_EEENS5_IJS1H_SB_EEEEEEENS4_39AutoVectorizingCopyWithAssumedAlignmentILi128EEENS4_14SM90_TMA_STOREES1Y_S20_S20_EEEvvEEEEvNT_6ParamsE:
	.zero		2944


//--------------------- SYMBOLS --------------------------

	.type		.nv.reservedSmem.offset0,@object
	.size		.nv.reservedSmem.offset0,0x4
	.type		.nv.reservedSmem.cap,@object
	.size		.nv.reservedSmem.cap,0x4
	.type		__assertfail,@function
